	.headerflags	@"EF_CUDA_TEXMODE_UNIFIED EF_CUDA_64BIT_ADDRESS EF_CUDA_SM89 EF_CUDA_VIRTUAL_SM(EF_CUDA_SM89)"
	.elftype	@"ET_EXEC"


//--------------------- .nv.info                  --------------------------
	.section	.nv.info,"",@"SHT_CUDA_INFO"
	.align	4


	//----- nvinfo : EIATTR_REGCOUNT
	.align		4
        /*0000*/ 	.byte	0x04, 0x2f
        /*0002*/ 	.short	(.L_1 - .L_0)
	.align		4
.L_0:
        /*0004*/ 	.word	index@(triton__0d1d2d3d4d56789de)
        /*0008*/ 	.word	0x00000063


	//----- nvinfo : EIATTR_MAX_STACK_SIZE
	.align		4
.L_1:
        /*000c*/ 	.byte	0x04, 0x23
        /*000e*/ 	.short	(.L_3 - .L_2)
	.align		4
.L_2:
        /*0010*/ 	.word	index@(triton__0d1d2d3d4d56789de)
        /*0014*/ 	.word	0x00000000


	//----- nvinfo : EIATTR_MIN_STACK_SIZE
	.align		4
.L_3:
        /*0018*/ 	.byte	0x04, 0x12
        /*001a*/ 	.short	(.L_5 - .L_4)
	.align		4
.L_4:
        /*001c*/ 	.word	index@(triton__0d1d2d3d4d56789de)
        /*0020*/ 	.word	0x00000000


	//----- nvinfo : EIATTR_FRAME_SIZE
	.align		4
.L_5:
        /*0024*/ 	.byte	0x04, 0x11
        /*0026*/ 	.short	(.L_7 - .L_6)
	.align		4
.L_6:
        /*0028*/ 	.word	index@(triton__0d1d2d3d4d56789de)
        /*002c*/ 	.word	0x00000000
.L_7:


//--------------------- .nv.info.triton__0d1d2d3d4d56789de --------------------------
	.section	.nv.info.triton__0d1d2d3d4d56789de,"",@"SHT_CUDA_INFO"
	.align	4


	//----- nvinfo : EIATTR_CUDA_API_VERSION
	.align		4
        /*0000*/ 	.byte	0x04, 0x37
        /*0002*/ 	.short	(.L_9 - .L_8)
.L_8:
        /*0004*/ 	.word	0x0000007b


	//----- nvinfo : EIATTR_PARAM_CBANK
	.align		4
.L_9:
        /*0008*/ 	.byte	0x04, 0x0a
        /*000a*/ 	.short	(.L_11 - .L_10)
	.align		4
.L_10:
        /*000c*/ 	.word	index@(.nv.constant0.triton__0d1d2d3d4d56789de)
        /*0010*/ 	.short	0x0160
        /*0012*/ 	.short	0x003c


	//----- nvinfo : EIATTR_CBANK_PARAM_SIZE
	.align		4
.L_11:
        /*0014*/ 	.byte	0x03, 0x19
        /*0016*/ 	.short	0x003c


	//----- nvinfo : EIATTR_KPARAM_INFO
	.align		4
        /*0018*/ 	.byte	0x04, 0x17
        /*001a*/ 	.short	(.L_13 - .L_12)
.L_12:
        /*001c*/ 	.word	0x00000000
        /*0020*/ 	.short	0x0009
        /*0022*/ 	.short	0x0038
        /*0024*/ 	.byte	0x00, 0xf0, 0x11, 0x00


	//----- nvinfo : EIATTR_KPARAM_INFO
	.align		4
.L_13:
        /*0028*/ 	.byte	0x04, 0x17
        /*002a*/ 	.short	(.L_15 - .L_14)
.L_14:
        /*002c*/ 	.word	0x00000000
        /*0030*/ 	.short	0x0008
        /*0032*/ 	.short	0x0034
        /*0034*/ 	.byte	0x00, 0xf0, 0x11, 0x00


	//----- nvinfo : EIATTR_KPARAM_INFO
	.align		4
.L_15:
        /*0038*/ 	.byte	0x04, 0x17
        /*003a*/ 	.short	(.L_17 - .L_16)
.L_16:
        /*003c*/ 	.word	0x00000000
        /*0040*/ 	.short	0x0007
        /*0042*/ 	.short	0x0030
        /*0044*/ 	.byte	0x00, 0xf0, 0x11, 0x00


	//----- nvinfo : EIATTR_KPARAM_INFO
	.align		4
.L_17:
        /*0048*/ 	.byte	0x04, 0x17
        /*004a*/ 	.short	(.L_19 - .L_18)
.L_18:
        /*004c*/ 	.word	0x00000000
        /*0050*/ 	.short	0x0006
        /*0052*/ 	.short	0x002c
        /*0054*/ 	.byte	0x00, 0xf0, 0x11, 0x00


	//----- nvinfo : EIATTR_KPARAM_INFO
	.align		4
.L_19:
        /*0058*/ 	.byte	0x04, 0x17
        /*005a*/ 	.short	(.L_21 - .L_20)
.L_20:
        /*005c*/ 	.word	0x00000000
        /*0060*/ 	.short	0x0005
        /*0062*/ 	.short	0x0028
        /*0064*/ 	.byte	0x00, 0xf0, 0x11, 0x00


	//----- nvinfo : EIATTR_KPARAM_INFO
	.align		4
.L_21:
        /*0068*/ 	.byte	0x04, 0x17
        /*006a*/ 	.short	(.L_23 - .L_22)
.L_22:
        /*006c*/ 	.word	0x00000000
        /*0070*/ 	.short	0x0004
        /*0072*/ 	.short	0x0020
        /*0074*/ 	.byte	0x00, 0xf0, 0x21, 0x00


	//----- nvinfo : EIATTR_KPARAM_INFO
	.align		4
.L_23:
        /*0078*/ 	.byte	0x04, 0x17
        /*007a*/ 	.short	(.L_25 - .L_24)
.L_24:
        /*007c*/ 	.word	0x00000000
        /*0080*/ 	.short	0x0003
        /*0082*/ 	.short	0x0018
        /*0084*/ 	.byte	0x00, 0xf0, 0x21, 0x00


	//----- nvinfo : EIATTR_KPARAM_INFO
	.align		4
.L_25:
        /*0088*/ 	.byte	0x04, 0x17
        /*008a*/ 	.short	(.L_27 - .L_26)
.L_26:
        /*008c*/ 	.word	0x00000000
        /*0090*/ 	.short	0x0002
        /*0092*/ 	.short	0x0010
        /*0094*/ 	.byte	0x00, 0xf0, 0x21, 0x00


	//----- nvinfo : EIATTR_KPARAM_INFO
	.align		4
.L_27:
        /*0098*/ 	.byte	0x04, 0x17
        /*009a*/ 	.short	(.L_29 - .L_28)
.L_28:
        /*009c*/ 	.word	0x00000000
        /*00a0*/ 	.short	0x0001
        /*00a2*/ 	.short	0x0008
        /*00a4*/ 	.byte	0x00, 0xf0, 0x21, 0x00


	//----- nvinfo : EIATTR_KPARAM_INFO
	.align		4
.L_29:
        /*00a8*/ 	.byte	0x04, 0x17
        /*00aa*/ 	.short	(.L_31 - .L_30)
.L_30:
        /*00ac*/ 	.word	0x00000000
        /*00b0*/ 	.short	0x0000
        /*00b2*/ 	.short	0x0000
        /*00b4*/ 	.byte	0x00, 0xf0, 0x21, 0x00


	//----- nvinfo : EIATTR_MAXREG_COUNT
	.align		4
.L_31:
        /*00b8*/ 	.byte	0x03, 0x1b
        /*00ba*/ 	.short	0x00ff


	//----- nvinfo : EIATTR_COOP_GROUP_MASK_REGIDS
	.align		4
        /*00bc*/ 	.byte	0x04, 0x29
        /*00be*/ 	.short	(.L_33 - .L_32)


	//   ....[0]....
.L_32:
        /*00c0*/ 	.word	0xffffffff


	//   ....[1]....
        /*00c4*/ 	.word	0xffffffff


	//   ....[2]....
        /*00c8*/ 	.word	0xffffffff


	//   ....[3]....
        /*00cc*/ 	.word	0xffffffff


	//   ....[4]....
        /*00d0*/ 	.word	0xffffffff


	//   ....[5]....
        /*00d4*/ 	.word	0xffffffff


	//   ....[6]....
        /*00d8*/ 	.word	0xffffffff


	//   ....[7]....
        /*00dc*/ 	.word	0xffffffff


	//   ....[8]....
        /*00e0*/ 	.word	0xffffffff


	//   ....[9]....
        /*00e4*/ 	.word	0xffffffff


	//   ....[10]....
        /*00e8*/ 	.word	0xffffffff


	//   ....[11]....
        /*00ec*/ 	.word	0xffffffff


	//   ....[12]....
        /*00f0*/ 	.word	0xffffffff


	//   ....[13]....
        /*00f4*/ 	.word	0xffffffff


	//   ....[14]....
        /*00f8*/ 	.word	0xffffffff


	//----- nvinfo : EIATTR_COOP_GROUP_INSTR_OFFSETS
	.align		4
.L_33:
        /*00fc*/ 	.byte	0x04, 0x28
        /*00fe*/ 	.short	(.L_35 - .L_34)


	//   ....[0]....
.L_34:
        /*0100*/ 	.word	0x00001fc0


	//   ....[1]....
        /*0104*/ 	.word	0x00002310


	//   ....[2]....
        /*0108*/ 	.word	0x00002360


	//   ....[3]....
        /*010c*/ 	.word	0x000023d0


	//   ....[4]....
        /*0110*/ 	.word	0x000024a0


	//   ....[5]....
        /*0114*/ 	.word	0x000024f0


	//   ....[6]....
        /*0118*/ 	.word	0x00002680


	//   ....[7]....
        /*011c*/ 	.word	0x00002690


	//   ....[8]....
        /*0120*/ 	.word	0x000026d0


	//   ....[9]....
        /*0124*/ 	.word	0x00002710


	//   ....[10]....
        /*0128*/ 	.word	0x000027a0


	//   ....[11]....
        /*012c*/ 	.word	0x00002880


	//   ....[12]....
        /*0130*/ 	.word	0x000028a0


	//   ....[13]....
        /*0134*/ 	.word	0x00002990


	//   ....[14]....
        /*0138*/ 	.word	0x00002a00


	//----- nvinfo : EIATTR_EXIT_INSTR_OFFSETS
	.align		4
.L_35:
        /*013c*/ 	.byte	0x04, 0x1c
        /*013e*/ 	.short	(.L_37 - .L_36)


	//   ....[0]....
.L_36:
        /*0140*/ 	.word	0x00002b10


	//   ....[1]....
        /*0144*/ 	.word	0x00002b50


	//----- nvinfo : EIATTR_MAX_THREADS
	.align		4
.L_37:
        /*0148*/ 	.byte	0x04, 0x05
        /*014a*/ 	.short	(.L_39 - .L_38)
.L_38:
        /*014c*/ 	.word	0x00000100
        /*0150*/ 	.word	0x00000001
        /*0154*/ 	.word	0x00000001


	//----- nvinfo : EIATTR_CRS_STACK_SIZE
	.align		4
.L_39:
        /*0158*/ 	.byte	0x04, 0x1e
        /*015a*/ 	.short	(.L_41 - .L_40)
.L_40:
        /*015c*/ 	.word	0x00000000
.L_41:


//--------------------- .nv.rel.action            --------------------------
	.section	.nv.rel.action,"",@"SHT_CUDA_RELOCINFO"
	.align	8
	.sectionentsize	8
        /*0000*/ 	.byte	0x73, 0x00, 0x00, 0x00, 0x00, 0x00, 0x00, 0x00, 0x00, 0x00, 0x00, 0x11, 0x25, 0x00, 0x05, 0x36


//--------------------- .nv.constant0.triton__0d1d2d3d4d56789de --------------------------
	.section	.nv.constant0.triton__0d1d2d3d4d56789de,"a",@progbits
	.align	4
.nv.constant0.triton__0d1d2d3d4d56789de:
	.zero		412


//--------------------- .text.triton__0d1d2d3d4d56789de --------------------------
	.section	.text.triton__0d1d2d3d4d56789de,"ax",@progbits
	.sectionflags	@"SHF_BARRIERS=1"
	.sectioninfo	@"SHI_REGISTERS=99"
	.align	128
        .global         triton__0d1d2d3d4d56789de
        .type           triton__0d1d2d3d4d56789de,@function
        .size           triton__0d1d2d3d4d56789de,(.L_x_6 - triton__0d1d2d3d4d56789de)
        .other          triton__0d1d2d3d4d56789de,@"STO_CUDA_ENTRY STV_DEFAULT"
triton__0d1d2d3d4d56789de:
.text.triton__0d1d2d3d4d56789de:
[----:B------:R-:W-:-:S02]  /*0000*/  MOV R1, c[0x0][0x28] ;  /* 0x00000a0000017a02 */ /* 0x000fc40000000f00 */
[----:B------:R-:W-:Y:S01]  /*0010*/  IABS R5, c[0x0][0x188] ;  /* 0x0000620000057a13 */ /* 0x000fe20000000000 */
[----:B------:R-:W0:Y:S01]  /*0020*/  S2R R13, SR_CTAID.X ;  /* 0x00000000000d7919 */ /* 0x000e220000002500 */
[----:B------:R-:W-:Y:S01]  /*0030*/  MOV R15, c[0x0][0x190] ;  /* 0x00006400000f7a02 */ /* 0x000fe20000000f00 */
[----:B------:R-:W-:Y:S01]  /*0040*/  CS2R R20, SRZ ;  /* 0x0000000000147805 */ /* 0x000fe2000001ff00 */
[----:B------:R-:W1:Y:S01]  /*0050*/  I2F.RP R4, R5 ;  /* 0x0000000500047306 */ /* 0x000e620000209400 */
[----:B------:R-:W2:Y:S01]  /*0060*/  S2R R0, SR_TID.X ;  /* 0x0000000000007919 */ /* 0x000ea20000002100 */
[----:B------:R-:W-:Y:S01]  /*0070*/  MOV R18, 0x280 ;  /* 0x0000028000127802 */ /* 0x000fe20000000f00 */
[----:B------:R-:W-:Y:S01]  /*0080*/  IMAD R15, R15, c[0x0][0x18c], RZ ;  /* 0x000063000f0f7a24 */ /* 0x000fe200078e02ff */
[----:B------:R-:W-:Y:S01]  /*0090*/  MOV R17, 0x2 ;  /* 0x0000000200117802 */ /* 0x000fe20000000f00 */
[----:B------:R-:W-:Y:S01]  /*00a0*/  CS2R R22, SRZ ;  /* 0x0000000000167805 */ /* 0x000fe2000001ff00 */
[----:B------:R-:W-:Y:S01]  /*00b0*/  MOV R19, 0xffffff00 ;  /* 0xffffff0000137802 */ /* 0x000fe20000000f00 */
[----:B------:R-:W-:Y:S01]  /*00c0*/  IMAD R18, R15, R18, -c[0x0][0x188] ;  /* 0x800062000f127624 */ /* 0x000fe200078e0212 */
[----:B------:R-:W-:Y:S01]  /*00d0*/  CS2R R24, SRZ ;  /* 0x0000000000187805 */ /* 0x000fe2000001ff00 */
[----:B------:R-:W-:Y:S01]  /*00e0*/  CS2R R26, SRZ ;  /* 0x00000000001a7805 */ /* 0x000fe2000001ff00 */
[----:B------:R-:W-:Y:S01]  /*00f0*/  CS2R R28, SRZ ;  /* 0x00000000001c7805 */ /* 0x000fe2000001ff00 */
[----:B------:R-:W-:Y:S01]  /*0100*/  CS2R R30, SRZ ;  /* 0x00000000001e7805 */ /* 0x000fe2000001ff00 */
[----:B------:R-:W-:Y:S01]  /*0110*/  CS2R R32, SRZ ;  /* 0x0000000000207805 */ /* 0x000fe2000001ff00 */
[----:B------:R-:W-:Y:S01]  /*0120*/  CS2R R34, SRZ ;  /* 0x0000000000227805 */ /* 0x000fe2000001ff00 */
[----:B------:R-:W-:Y:S01]  /*0130*/  CS2R R36, SRZ ;  /* 0x0000000000247805 */ /* 0x000fe2000001ff00 */
[----:B------:R-:W-:Y:S01]  /*0140*/  CS2R R38, SRZ ;  /* 0x0000000000267805 */ /* 0x000fe2000001ff00 */
[----:B-1----:R-:W1:Y:S01]  /*0150*/  MUFU.RCP R4, R4 ;  /* 0x0000000400047308 */ /* 0x002e620000001000 */
[----:B------:R-:W-:Y:S01]  /*0160*/  CS2R R40, SRZ ;  /* 0x0000000000287805 */ /* 0x000fe2000001ff00 */
[----:B------:R-:W-:Y:S01]  /*0170*/  CS2R R42, SRZ ;  /* 0x00000000002a7805 */ /* 0x000fe2000001ff00 */
[----:B------:R-:W-:Y:S01]  /*0180*/  ULDC.64 UR4, c[0x0][0x118] ;  /* 0x0000460000047ab9 */ /* 0x000fe20000000a00 */
[----:B0-----:R-:W-:-:S04]  /*0190*/  SHF.L.U32 R13, R13, 0x3, RZ ;  /* 0x000000030d0d7819 */ /* 0x001fc800000006ff */
[--C-:B--2---:R-:W-:Y:S02]  /*01a0*/  LOP3.LUT R12, R13, 0x7, R0.reuse, 0xf8, !PT ;  /* 0x000000070d0c7812 */ /* 0x104fe400078ef800 */
[--C-:B------:R-:W-:Y:S02]  /*01b0*/  SHF.R.U32.HI R46, RZ, 0x5, R0.reuse ;  /* 0x00000005ff2e7819 */ /* 0x100fe40000011600 */
[----:B------:R-:W-:Y:S02]  /*01c0*/  SHF.R.U32.HI R45, RZ, 0x3, R0 ;  /* 0x00000003ff2d7819 */ /* 0x000fe40000011600 */
[----:B------:R-:W-:Y:S02]  /*01d0*/  SGXT.U32 R46, R46, 0x3 ;  /* 0x000000032e2e781a */ /* 0x000fe40000000000 */
[----:B-1----:R-:W-:Y:S02]  /*01e0*/  IADD3 R2, R4, 0xffffffe, RZ ;  /* 0x0ffffffe04027810 */ /* 0x002fe40007ffe0ff */
[----:B------:R-:W-:-:S02]  /*01f0*/  IABS R4, R12 ;  /* 0x0000000c00047213 */ /* 0x000fc40000000000 */
[----:B------:R0:W1:Y:S01]  /*0200*/  F2I.FTZ.U32.TRUNC.NTZ R3, R2 ;  /* 0x0000000200037305 */ /* 0x000062000021f000 */
[----:B------:R-:W-:Y:S02]  /*0210*/  SGXT.U32 R45, R45, 0x2 ;  /* 0x000000022d2d781a */ /* 0x000fe40000000000 */
[----:B------:R-:W-:Y:S02]  /*0220*/  SHF.L.U32 R46, R46, 0x2, RZ ;  /* 0x000000022e2e7819 */ /* 0x000fe400000006ff */
[C---:B------:R-:W-:Y:S02]  /*0230*/  LOP3.LUT R14, R0.reuse, 0xff, RZ, 0xc0, !PT ;  /* 0x000000ff000e7812 */ /* 0x040fe400078ec0ff */
[----:B------:R-:W-:Y:S02]  /*0240*/  LOP3.LUT R44, R0, 0x7, RZ, 0xc0, !PT ;  /* 0x00000007002c7812 */ /* 0x000fe400078ec0ff */
[----:B0-----:R-:W-:Y:S01]  /*0250*/  MOV R2, RZ ;  /* 0x000000ff00027202 */ /* 0x001fe20000000f00 */
[----:B------:R-:W-:Y:S01]  /*0260*/  IMAD.WIDE.U32 R16, R14, R17, c[0x0][0x168] ;  /* 0x00005a000e107625 */ /* 0x000fe200078e0011 */
[----:B------:R-:W-:-:S02]  /*0270*/  LOP3.LUT R48, R46, R45, RZ, 0xfc, !PT ;  /* 0x0000002d2e307212 */ /* 0x000fc400078efcff */
[--C-:B------:R-:W-:Y:S01]  /*0280*/  LOP3.LUT R49, R46, 0x20, R45.reuse, 0xfe, !PT ;  /* 0x000000202e317812 */ /* 0x100fe200078efe2d */
[----:B------:R-:W-:Y:S01]  /*0290*/  IMAD R47, R14, 0x24, RZ ;  /* 0x000000240e2f7824 */ /* 0x000fe200078e02ff */
[--C-:B------:R-:W-:Y:S01]  /*02a0*/  LOP3.LUT R50, R46, 0x40, R45.reuse, 0xfe, !PT ;  /* 0x000000402e327812 */ /* 0x100fe200078efe2d */
[----:B------:R-:W-:Y:S01]  /*02b0*/  IMAD R56, R48, 0x9, R44 ;  /* 0x0000000930387824 */ /* 0x000fe200078e022c */
[----:B-1----:R-:W-:Y:S01]  /*02c0*/  IADD3 R6, RZ, -R3, RZ ;  /* 0x80000003ff067210 */ /* 0x002fe20007ffe0ff */
[-CC-:B------:R-:W-:Y:S01]  /*02d0*/  IMAD R63, R49, R15.reuse, R12.reuse ;  /* 0x0000000f313f7224 */ /* 0x180fe200078e020c */
[--C-:B------:R-:W-:Y:S01]  /*02e0*/  LOP3.LUT R51, R46, 0x60, R45.reuse, 0xfe, !PT ;  /* 0x000000602e337812 */ /* 0x100fe200078efe2d */
[--C-:B------:R-:W-:Y:S01]  /*02f0*/  IMAD R62, R50, R15, R12.reuse ;  /* 0x0000000f323e7224 */ /* 0x100fe200078e020c */
[--C-:B------:R-:W-:Y:S01]  /*0300*/  LOP3.LUT R52, R46, 0xe0, R45.reuse, 0xfe, !PT ;  /* 0x000000e02e347812 */ /* 0x100fe200078efe2d */
[----:B------:R-:W-:Y:S01]  /*0310*/  IMAD R7, R6, R5, RZ ;  /* 0x0000000506077224 */ /* 0x000fe200078e02ff */
[C-C-:B------:R-:W-:Y:S01]  /*0320*/  LOP3.LUT R53, R46.reuse, 0xc0, R45.reuse, 0xfe, !PT ;  /* 0x000000c02e357812 */ /* 0x140fe200078efe2d */
[----:B------:R-:W-:Y:S01]  /*0330*/  IMAD R61, R51, R15, R12 ;  /* 0x0000000f333d7224 */ /* 0x000fe200078e020c */
[C---:B------:R-:W-:Y:S01]  /*0340*/  LOP3.LUT R54, R46.reuse, 0xa0, R45, 0xfe, !PT ;  /* 0x000000a02e367812 */ /* 0x040fe200078efe2d */
[----:B------:R-:W-:Y:S01]  /*0350*/  IMAD.HI.U32 R3, R3, R7, R2 ;  /* 0x0000000703037227 */ /* 0x000fe200078e0002 */
[----:B------:R-:W-:-:S02]  /*0360*/  LOP3.LUT R55, R46, 0x80, R45, 0xfe, !PT ;  /* 0x000000802e377812 */ /* 0x000fc400078efe2d */
[C---:B------:R-:W-:Y:S01]  /*0370*/  IADD3 R75, R13.reuse, 0x1, RZ ;  /* 0x000000010d4b7810 */ /* 0x040fe20007ffe0ff */
[-CC-:B------:R-:W-:Y:S01]  /*0380*/  IMAD R57, R52, R15.reuse, R12.reuse ;  /* 0x0000000f34397224 */ /* 0x180fe200078e020c */
[----:B------:R-:W-:Y:S01]  /*0390*/  IADD3 R77, R13, 0x2, RZ ;  /* 0x000000020d4d7810 */ /* 0x000fe20007ffe0ff */
[----:B------:R-:W-:Y:S01]  /*03a0*/  IMAD.HI.U32 R3, R3, R4, RZ ;  /* 0x0000000403037227 */ /* 0x000fe200078e00ff */
[C---:B------:R-:W-:Y:S02]  /*03b0*/  IADD3 R78, R13.reuse, 0x3, RZ ;  /* 0x000000030d4e7810 */ /* 0x040fe40007ffe0ff */
[----:B------:R-:W-:Y:S01]  /*03c0*/  IADD3 R79, R13, 0x4, RZ ;  /* 0x000000040d4f7810 */ /* 0x000fe20007ffe0ff */
[-CC-:B------:R-:W-:Y:S01]  /*03d0*/  IMAD R58, R53, R15.reuse, R12.reuse ;  /* 0x0000000f353a7224 */ /* 0x180fe200078e020c */
[----:B------:R-:W-:Y:S01]  /*03e0*/  IADD3 R2, -R3, RZ, RZ ;  /* 0x000000ff03027210 */ /* 0x000fe20007ffe1ff */
[-CC-:B------:R-:W-:Y:S01]  /*03f0*/  IMAD R59, R54, R15.reuse, R12.reuse ;  /* 0x0000000f363b7224 */ /* 0x180fe200078e020c */
[----:B------:R-:W-:Y:S01]  /*0400*/  IADD3 R80, R13, 0x5, RZ ;  /* 0x000000050d507810 */ /* 0x000fe20007ffe0ff */
[-C--:B------:R-:W-:Y:S01]  /*0410*/  IMAD R60, R55, R15.reuse, R12 ;  /* 0x0000000f373c7224 */ /* 0x080fe200078e020c */
[----:B------:R-:W-:Y:S01]  /*0420*/  IADD3 R81, R13, 0x6, RZ ;  /* 0x000000060d517810 */ /* 0x000fe20007ffe0ff */
[----:B------:R-:W-:Y:S01]  /*0430*/  IMAD R2, R5, R2, R4 ;  /* 0x0000000205027224 */ /* 0x000fe200078e0204 */
[----:B------:R-:W-:Y:S01]  /*0440*/  IADD3 R82, R13, 0x7, RZ ;  /* 0x000000070d527810 */ /* 0x000fe20007ffe0ff */
[----:B------:R-:W-:-:S03]  /*0450*/  IMAD R64, R48, R15, R12 ;  /* 0x0000000f30407224 */ /* 0x000fc600078e020c */
[----:B------:R-:W-:-:S13]  /*0460*/  ISETP.GT.U32.AND P1, PT, R5, R2, PT ;  /* 0x000000020500720c */ /* 0x000fda0003f24070 */
[-C--:B------:R-:W-:Y:S02]  /*0470*/  @!P1 IADD3 R2, R2, -R5.reuse, RZ ;  /* 0x8000000502029210 */ /* 0x080fe40007ffe0ff */
[----:B------:R-:W-:Y:S02]  /*0480*/  @!P1 IADD3 R3, R3, 0x1, RZ ;  /* 0x0000000103039810 */ /* 0x000fe40007ffe0ff */
[----:B------:R-:W-:Y:S02]  /*0490*/  ISETP.GE.U32.AND P0, PT, R2, R5, PT ;  /* 0x000000050200720c */ /* 0x000fe40003f06070 */
[----:B------:R-:W-:Y:S02]  /*04a0*/  LOP3.LUT R2, R12, c[0x0][0x188], RZ, 0x3c, !PT ;  /* 0x000062000c027a12 */ /* 0x000fe400078e3cff */
[----:B------:R-:W-:Y:S02]  /*04b0*/  ISETP.NE.AND P1, PT, RZ, c[0x0][0x188], PT ;  /* 0x00006200ff007a0c */ /* 0x000fe40003f25270 */
[----:B------:R-:W-:-:S07]  /*04c0*/  ISETP.GE.AND P2, PT, R2, RZ, PT ;  /* 0x000000ff0200720c */ /* 0x000fce0003f46270 */
[----:B------:R-:W-:Y:S02]  /*04d0*/  @P0 IADD3 R3, R3, 0x1, RZ ;  /* 0x0000000103030810 */ /* 0x000fe40007ffe0ff */
[----:B------:R-:W-:-:S04]  /*04e0*/  ISETP.GE.AND P0, PT, R12, c[0x0][0x194], PT ;  /* 0x000065000c007a0c */ /* 0x000fc80003f06270 */
[----:B------:R-:W-:Y:S02]  /*04f0*/  @!P2 IADD3 R3, -R3, RZ, RZ ;  /* 0x000000ff0303a210 */ /* 0x000fe40007ffe1ff */
[----:B------:R-:W-:-:S05]  /*0500*/  @!P1 LOP3.LUT R3, RZ, c[0x0][0x188], RZ, 0x33, !PT ;  /* 0x00006200ff039a12 */ /* 0x000fca00078e33ff */
[----:B------:R-:W-:-:S02]  /*0510*/  IMAD R18, R3, R18, RZ ;  /* 0x0000001203127224 */ /* 0x000fc400078e02ff */
.L_x_2:
[----:B------:R-:W-:Y:S02]  /*0520*/  IADD3 R2, R14, 0x100, R19 ;  /* 0x000001000e027810 */ /* 0x000fe40007ffe013 */
[----:B------:R-:W-:Y:S02]  /*0530*/  PRMT R88, RZ, 0x7610, R88 ;  /* 0x00007610ff587816 */ /* 0x000fe40000000058 */
[----:B------:R-:W-:-:S13]  /*0540*/  ISETP.GE.U32.AND P1, PT, R2, 0x280, PT ;  /* 0x000002800200780c */ /* 0x000fda0003f26070 */
[----:B------:R-:W2:Y:S01]  /*0550*/  @!P1 LDG.E.EL.U16 R88, [R16.64] ;  /* 0x0000000410589981 */ /* 0x000ea2000c2e1500 */
[C---:B------:R-:W-:Y:S02]  /*0560*/  IADD3 R6, R18.reuse, R64, RZ ;  /* 0x0000004012067210 */ /* 0x040fe40007ffe0ff */
[----:B------:R-:W-:Y:S02]  /*0570*/  MOV R91, 0x2 ;  /* 0x00000002005b7802 */ /* 0x000fe40000000f00 */
[----:B------:R-:W-:Y:S02]  /*0580*/  PRMT R70, RZ, 0x7610, R70 ;  /* 0x00007610ff467816 */ /* 0x000fe40000000046 */
[----:B------:R-:W-:Y:S01]  /*0590*/  IADD3 R10, R18, R63, RZ ;  /* 0x0000003f120a7210 */ /* 0x000fe20007ffe0ff */
[-C--:B------:R-:W-:Y:S01]  /*05a0*/  IMAD.WIDE R4, R6, R91.reuse, c[0x0][0x160] ;  /* 0x0000580006047625 */ /* 0x080fe200078e025b */
[----:B------:R-:W-:Y:S02]  /*05b0*/  PRMT R65, RZ, 0x7610, R65 ;  /* 0x00007610ff417816 */ /* 0x000fe40000000041 */
[----:B------:R-:W-:Y:S01]  /*05c0*/  PRMT R66, RZ, 0x7610, R66 ;  /* 0x00007610ff427816 */ /* 0x000fe20000000042 */
[----:B------:R-:W-:Y:S01]  /*05d0*/  IMAD.WIDE R8, R10, R91, c[0x0][0x160] ;  /* 0x000058000a087625 */ /* 0x000fe200078e025b */
[----:B------:R0:W3:Y:S01]  /*05e0*/  @!P0 LDG.E.EL.U16 R70, [R4.64] ;  /* 0x0000000404468981 */ /* 0x0000e2000c2e1500 */
[----:B------:R-:W-:-:S02]  /*05f0*/  PRMT R69, RZ, 0x7610, R69 ;  /* 0x00007610ff457816 */ /* 0x000fc40000000045 */
[----:B------:R-:W-:Y:S01]  /*0600*/  IMAD.WIDE R10, R10, R91, c[0x0][0x170] ;  /* 0x00005c000a0a7625 */ /* 0x000fe200078e025b */
[C---:B------:R-:W-:Y:S02]  /*0610*/  IADD3 R73, R18.reuse, R62, RZ ;  /* 0x0000003e12497210 */ /* 0x040fe40007ffe0ff */
[----:B------:R-:W-:Y:S01]  /*0620*/  IADD3 R74, R18, R61, RZ ;  /* 0x0000003d124a7210 */ /* 0x000fe20007ffe0ff */
[-C--:B------:R-:W-:Y:S01]  /*0630*/  IMAD.WIDE R6, R6, R91.reuse, c[0x0][0x170] ;  /* 0x00005c0006067625 */ /* 0x080fe200078e025b */
[----:B------:R1:W4:Y:S01]  /*0640*/  @!P0 LDG.E.EL.U16 R65, [R10.64] ;  /* 0x000000040a418981 */ /* 0x000322000c2e1500 */
[----:B------:R-:W-:Y:S02]  /*0650*/  PRMT R71, RZ, 0x7610, R71 ;  /* 0x00007610ff477816 */ /* 0x000fe40000000047 */
[CC--:B------:R-:W-:Y:S01]  /*0660*/  IMAD.WIDE R2, R73.reuse, R91.reuse, c[0x0][0x160] ;  /* 0x0000580049027625 */ /* 0x0c0fe200078e025b */
[----:B------:R5:W3:Y:S03]  /*0670*/  @!P0 LDG.E.EL.U16 R66, [R6.64] ;  /* 0x0000000406428981 */ /* 0x000ae6000c2e1500 */
[----:B0-----:R-:W-:Y:S01]  /*0680*/  IMAD.WIDE R4, R73, R91, c[0x0][0x170] ;  /* 0x00005c0049047625 */ /* 0x001fe200078e025b */
[----:B------:R0:W3:Y:S01]  /*0690*/  @!P0 LDG.E.EL.U16 R69, [R8.64] ;  /* 0x0000000408458981 */ /* 0x0000e2000c2e1500 */
[----:B-1----:R-:W-:-:S02]  /*06a0*/  IADD3 R10, R48, R19, RZ ;  /* 0x00000013300a7210 */ /* 0x002fc40007ffe0ff */
[----:B------:R-:W-:Y:S01]  /*06b0*/  PRMT R72, RZ, 0x7610, R72 ;  /* 0x00007610ff487816 */ /* 0x000fe20000000048 */
[----:B------:R1:W4:Y:S01]  /*06c0*/  @!P0 LDG.E.EL.U16 R71, [R2.64] ;  /* 0x0000000402478981 */ /* 0x000322000c2e1500 */
[----:B------:R-:W-:Y:S01]  /*06d0*/  IADD3 R73, R10, 0x1a0, RZ ;  /* 0x000001a00a497810 */ /* 0x000fe20007ffe0ff */
[----:B-----5:R-:W-:Y:S01]  /*06e0*/  IMAD.WIDE R6, R74, R91, c[0x0][0x160] ;  /* 0x000058004a067625 */ /* 0x020fe200078e025b */
[----:B------:R-:W-:-:S03]  /*06f0*/  IADD3 R11, R10, 0x180, RZ ;  /* 0x000001800a0b7810 */ /* 0x000fc60007ffe0ff */
[----:B0-----:R-:W-:Y:S01]  /*0700*/  IMAD.WIDE R8, R74, R91, c[0x0][0x170] ;  /* 0x00005c004a087625 */ /* 0x001fe200078e025b */
[C---:B------:R-:W-:Y:S01]  /*0710*/  IADD3 R74, R10.reuse, 0x1c0, RZ ;  /* 0x000001c00a4a7810 */ /* 0x040fe20007ffe0ff */
[----:B------:R0:W5:Y:S01]  /*0720*/  @!P0 LDG.E.EL.U16 R72, [R6.64] ;  /* 0x0000000406488981 */ /* 0x000162000c2e1500 */
[----:B------:R-:W-:Y:S02]  /*0730*/  IADD3 R10, R10, 0x1e0, RZ ;  /* 0x000001e00a0a7810 */ /* 0x000fe40007ffe0ff */
[----:B------:R-:W-:Y:S02]  /*0740*/  ISETP.LT.U32.AND P3, PT, R73, 0x280, !P0 ;  /* 0x000002804900780c */ /* 0x000fe40004761070 */
[----:B------:R-:W-:Y:S02]  /*0750*/  PRMT R67, RZ, 0x7610, R67 ;  /* 0x00007610ff437816 */ /* 0x000fe40000000043 */
[----:B------:R-:W-:Y:S02]  /*0760*/  ISETP.LT.U32.AND P2, PT, R11, 0x280, !P0 ;  /* 0x000002800b00780c */ /* 0x000fe40004741070 */
[----:B------:R-:W-:-:S02]  /*0770*/  ISETP.LT.U32.AND P4, PT, R74, 0x280, !P0 ;  /* 0x000002804a00780c */ /* 0x000fc40004781070 */
[----:B------:R-:W-:Y:S01]  /*0780*/  IADD3 R86, R18, R59, RZ ;  /* 0x0000003b12567210 */ /* 0x000fe20007ffe0ff */
[----:B------:R0:W5:Y:S01]  /*0790*/  @!P0 LDG.E.EL.U16 R67, [R4.64] ;  /* 0x0000000404438981 */ /* 0x000162000c2e1500 */
[----:B------:R-:W-:Y:S02]  /*07a0*/  ISETP.LT.U32.AND P5, PT, R10, 0x280, !P0 ;  /* 0x000002800a00780c */ /* 0x000fe400047a1070 */
[C---:B------:R-:W-:Y:S02]  /*07b0*/  IADD3 R10, R18.reuse, R60, RZ ;  /* 0x0000003c120a7210 */ /* 0x040fe40007ffe0ff */
[----:B------:R-:W-:Y:S02]  /*07c0*/  IADD3 R89, R18, R58, RZ ;  /* 0x0000003a12597210 */ /* 0x000fe40007ffe0ff */
[----:B------:R-:W-:Y:S01]  /*07d0*/  PRMT R85, RZ, 0x7610, R85 ;  /* 0x00007610ff557816 */ /* 0x000fe20000000055 */
[----:B-1----:R-:W-:Y:S01]  /*07e0*/  IMAD.WIDE R2, R10, R91, c[0x0][0x160] ;  /* 0x000058000a027625 */ /* 0x002fe200078e025b */
[----:B------:R-:W-:-:S02]  /*07f0*/  PRMT R68, RZ, 0x7610, R68 ;  /* 0x00007610ff447816 */ /* 0x000fc40000000044 */
[----:B------:R-:W-:Y:S01]  /*0800*/  PRMT R87, RZ, 0x7610, R87 ;  /* 0x00007610ff577816 */ /* 0x000fe20000000057 */
[----:B0-----:R-:W-:Y:S01]  /*0810*/  IMAD.WIDE R4, R86, R91, c[0x0][0x160] ;  /* 0x0000580056047625 */ /* 0x001fe200078e025b */
[----:B------:R-:W-:Y:S02]  /*0820*/  PRMT R84, RZ, 0x7610, R84 ;  /* 0x00007610ff547816 */ /* 0x000fe40000000054 */
[----:B------:R-:W-:Y:S01]  /*0830*/  IADD3 R90, R18, R57, RZ ;  /* 0x00000039125a7210 */ /* 0x000fe20007ffe0ff */
[----:B------:R-:W-:Y:S01]  /*0840*/  IMAD.WIDE R6, R89, R91, c[0x0][0x160] ;  /* 0x0000580059067625 */ /* 0x000fe200078e025b */
[----:B------:R0:W5:Y:S01]  /*0850*/  @P3 LDG.E.EL.U16 R85, [R4.64] ;  /* 0x0000000404553981 */ /* 0x000162000c2e1500 */
[----:B------:R-:W-:-:S03]  /*0860*/  PRMT R73, RZ, 0x7610, R73 ;  /* 0x00007610ff497816 */ /* 0x000fc60000000049 */
[----:B------:R1:W5:Y:S04]  /*0870*/  @!P0 LDG.E.EL.U16 R68, [R8.64] ;  /* 0x0000000408448981 */ /* 0x000368000c2e1500 */
[----:B------:R0:W5:Y:S04]  /*0880*/  @P2 LDG.E.EL.U16 R87, [R2.64] ;  /* 0x0000000402572981 */ /* 0x000168000c2e1500 */
[----:B------:R0:W5:Y:S01]  /*0890*/  @P4 LDG.E.EL.U16 R84, [R6.64] ;  /* 0x0000000406544981 */ /* 0x000162000c2e1500 */
[----:B-1----:R-:W-:Y:S01]  /*08a0*/  IMAD.WIDE R8, R10, R91, c[0x0][0x170] ;  /* 0x00005c000a087625 */ /* 0x002fe200078e025b */
[----:B------:R-:W-:-:S03]  /*08b0*/  PRMT R74, RZ, 0x7610, R74 ;  /* 0x00007610ff4a7816 */ /* 0x000fc6000000004a */
[-C--:B------:R-:W-:Y:S01]  /*08c0*/  IMAD.WIDE R10, R90, R91.reuse, c[0x0][0x160] ;  /* 0x000058005a0a7625 */ /* 0x080fe200078e025b */
[----:B------:R-:W-:Y:S02]  /*08d0*/  PRMT R76, RZ, 0x7610, R76 ;  /* 0x00007610ff4c7816 */ /* 0x000fe4000000004c */
[----:B------:R-:W-:Y:S01]  /*08e0*/  PRMT R83, RZ, 0x7610, R83 ;  /* 0x00007610ff537816 */ /* 0x000fe20000000053 */
[-C--:B0-----:R-:W-:Y:S01]  /*08f0*/  IMAD.WIDE R2, R86, R91.reuse, c[0x0][0x170] ;  /* 0x00005c0056027625 */ /* 0x081fe200078e025b */
[----:B------:R-:W-:Y:S01]  /*0900*/  PRMT R86, RZ, 0x7610, R86 ;  /* 0x00007610ff567816 */ /* 0x000fe20000000056 */
[----:B------:R0:W5:Y:S02]  /*0910*/  @P5 LDG.E.EL.U16 R73, [R10.64] ;  /* 0x000000040a495981 */ /* 0x000164000c2e1500 */
[-C--:B------:R-:W-:Y:S02]  /*0920*/  IMAD.WIDE R4, R89, R91.reuse, c[0x0][0x170] ;  /* 0x00005c0059047625 */ /* 0x080fe400078e025b */
[----:B------:R1:W5:Y:S02]  /*0930*/  @P2 LDG.E.EL.U16 R74, [R8.64] ;  /* 0x00000004084a2981 */ /* 0x000364000c2e1500 */
[----:B------:R-:W-:-:S02]  /*0940*/  IMAD.WIDE R6, R90, R91, c[0x0][0x170] ;  /* 0x00005c005a067625 */ /* 0x000fc400078e025b */
[----:B------:R3:W5:Y:S04]  /*0950*/  @P3 LDG.E.EL.U16 R76, [R2.64] ;  /* 0x00000004024c3981 */ /* 0x000768000c2e1500 */
[----:B------:R4:W5:Y:S04]  /*0960*/  @P4 LDG.E.EL.U16 R83, [R4.64] ;  /* 0x0000000404534981 */ /* 0x000968000c2e1500 */
[----:B------:R0:W5:Y:S04]  /*0970*/  @P5 LDG.E.EL.U16 R86, [R6.64] ;  /* 0x0000000406565981 */ /* 0x000168000c2e1500 */
[----:B------:R-:W-:Y:S06]  /*0980*/  BAR.SYNC 0x0 ;  /* 0x0000000000007b1d */ /* 0x000fec0000000000 */
[----:B------:R-:W-:-:S02]  /*0990*/  ISETP.NE.AND P6, PT, R19, -0x100, PT ;  /* 0xffffff001300780c */ /* 0x000fc40003fc5270 */
[----:B------:R-:W-:Y:S02]  /*09a0*/  MOV R90, RZ ;  /* 0x000000ff005a7202 */ /* 0x000fe40000000f00 */
[----:B--2---:R-:W-:-:S05]  /*09b0*/  SEL R88, R88, RZ, !P1 ;  /* 0x000000ff58587207 */ /* 0x004fca0004800000 */
[----:B------:R-:W-:-:S05]  /*09c0*/  HADD2.F32 R89, -RZ, R88.H0_H0 ;  /* 0x20000058ff597230 */ /* 0x000fca0000004100 */
[----:B------:R-:W-:Y:S04]  /*09d0*/  STS [R14.X8], R89 ;  /* 0x000000590e007388 */ /* 0x000fe80000008800 */
[----:B------:R-:W-:Y:S06]  /*09e0*/  BAR.SYNC 0x0 ;  /* 0x0000000000007b1d */ /* 0x000fec0000000000 */
[----:B-1----:R-:W1:Y:S04]  /*09f0*/  LDS R8, [R48.X8] ;  /* 0x0000000030087984 */ /* 0x002e680000008800 */
[----:B------:R-:W2:Y:S04]  /*0a00*/  LDS R9, [R49.X8] ;  /* 0x0000000031097984 */ /* 0x000ea80000008800 */
[----:B0-----:R-:W0:Y:S04]  /*0a10*/  LDS R10, [R50.X8] ;  /* 0x00000000320a7984 */ /* 0x001e280000008800 */
[----:B------:R-:W5:Y:S01]  /*0a20*/  LDS R11, [R51.X8] ;  /* 0x00000000330b7984 */ /* 0x000f620000008800 */
[----:B---3--:R-:W-:-:S03]  /*0a30*/  SEL R3, R70, RZ, !P0 ;  /* 0x000000ff46037207 */ /* 0x008fc60004000000 */
[----:B------:R-:W3:Y:S04]  /*0a40*/  LDS R7, [R54.X8] ;  /* 0x0000000036077984 */ /* 0x000ee80000008800 */
[----:B------:R-:W3:Y:S01]  /*0a50*/  LDS R6, [R55.X8] ;  /* 0x0000000037067984 */ /* 0x000ee20000008800 */
[----:B------:R-:W-:-:S03]  /*0a60*/  HADD2.F32 R3, -RZ, R3.H0_H0 ;  /* 0x20000003ff037230 */ /* 0x000fc60000004100 */
[----:B------:R-:W3:Y:S01]  /*0a70*/  LDS R70, [R53.X8] ;  /* 0x0000000035467984 */ /* 0x000ee20000008800 */
[----:B------:R-:W-:Y:S02]  /*0a80*/  SEL R2, R69, RZ, !P0 ;  /* 0x000000ff45027207 */ /* 0x000fe40004000000 */
[----:B----4-:R-:W-:Y:S02]  /*0a90*/  SEL R5, R71, RZ, !P0 ;  /* 0x000000ff47057207 */ /* 0x010fe40004000000 */
[----:B-----5:R-:W-:Y:S01]  /*0aa0*/  SEL R4, R72, RZ, !P0 ;  /* 0x000000ff48047207 */ /* 0x020fe20004000000 */
[----:B-1----:R-:W-:Y:S02]  /*0ab0*/  FADD R88, R8, R3 ;  /* 0x0000000308587221 */ /* 0x002fe40000000000 */
[----:B------:R-:W1:Y:S01]  /*0ac0*/  LDS R8, [R52.X8] ;  /* 0x0000000034087984 */ /* 0x000e620000008800 */
[----:B------:R-:W-:Y:S01]  /*0ad0*/  HADD2.F32 R2, -RZ, R2.H0_H0 ;  /* 0x20000002ff027230 */ /* 0x000fe20000004100 */
[----:B------:R-:W-:Y:S01]  /*0ae0*/  SEL R65, R65, RZ, !P0 ;  /* 0x000000ff41417207 */ /* 0x000fe20004000000 */
[----:B------:R-:W-:Y:S01]  /*0af0*/  HADD2.F32 R5, -RZ, R5.H0_H0 ;  /* 0x20000005ff057230 */ /* 0x000fe20000004100 */
[----:B------:R-:W-:Y:S01]  /*0b00*/  SEL R3, R66, RZ, !P0 ;  /* 0x000000ff42037207 */ /* 0x000fe20004000000 */
[----:B------:R-:W-:Y:S01]  /*0b10*/  HADD2.F32 R4, -RZ, R4.H0_H0 ;  /* 0x20000004ff047230 */ /* 0x000fe20000004100 */
[----:B--2---:R-:W-:Y:S01]  /*0b20*/  FADD R9, R9, R2 ;  /* 0x0000000209097221 */ /* 0x004fe20000000000 */
[----:B------:R-:W-:Y:S01]  /*0b30*/  HADD2.F32 R2, -RZ, R65.H0_H0 ;  /* 0x20000041ff027230 */ /* 0x000fe20000004100 */
[----:B0-----:R-:W-:Y:S01]  /*0b40*/  FADD R66, R10, R5 ;  /* 0x000000050a427221 */ /* 0x001fe20000000000 */
[----:B------:R-:W-:Y:S01]  /*0b50*/  SEL R5, R67, RZ, !P0 ;  /* 0x000000ff43057207 */ /* 0x000fe20004000000 */
[----:B------:R-:W-:Y:S01]  /*0b60*/  FADD R65, R11, R4 ;  /* 0x000000040b417221 */ /* 0x000fe20000000000 */
[----:B------:R-:W-:Y:S01]  /*0b70*/  SEL R10, R85, RZ, P3 ;  /* 0x000000ff550a7207 */ /* 0x000fe20001800000 */
[----:B------:R-:W-:Y:S01]  /*0b80*/  FFMA R2, R2, 0.125, R9 ;  /* 0x3e00000002027823 */ /* 0x000fe20000000009 */
[----:B------:R-:W-:Y:S01]  /*0b90*/  SEL R4, R68, RZ, !P0 ;  /* 0x000000ff44047207 */ /* 0x000fe20004000000 */
[----:B------:R-:W-:Y:S01]  /*0ba0*/  HADD2.F32 R5, -RZ, R5.H0_H0 ;  /* 0x20000005ff057230 */ /* 0x000fe20000004100 */
[----:B------:R-:W-:Y:S01]  /*0bb0*/  SEL R11, R87, RZ, P2 ;  /* 0x000000ff570b7207 */ /* 0x000fe20001000000 */
[----:B------:R-:W-:Y:S01]  /*0bc0*/  HADD2.F32 R10, -RZ, R10.H0_H0 ;  /* 0x2000000aff0a7230 */ /* 0x000fe20000004100 */
[----:B------:R-:W-:Y:S01]  /*0bd0*/  SEL R9, R84, RZ, P4 ;  /* 0x000000ff54097207 */ /* 0x000fe20002000000 */
[----:B------:R-:W-:-:S02]  /*0be0*/  HADD2.F32 R4, -RZ, R4.H0_H0 ;  /* 0x20000004ff047230 */ /* 0x000fc40000004100 */
[----:B------:R-:W-:Y:S01]  /*0bf0*/  HADD2.F32 R11, -RZ, R11.H0_H0 ;  /* 0x2000000bff0b7230 */ /* 0x000fe20000004100 */
[----:B------:R-:W-:Y:S01]  /*0c00*/  FFMA R5, R5, 0.125, R66 ;  /* 0x3e00000005057823 */ /* 0x000fe20000000042 */
[----:B------:R-:W-:Y:S01]  /*0c10*/  HADD2.F32 R9, -RZ, R9.H0_H0 ;  /* 0x20000009ff097230 */ /* 0x000fe20000004100 */
[----:B---3--:R-:W-:Y:S01]  /*0c20*/  FADD R66, R7, R10 ;  /* 0x0000000a07427221 */ /* 0x008fe20000000000 */
[----:B------:R-:W-:Y:S01]  /*0c30*/  FFMA R4, R4, 0.125, R65 ;  /* 0x3e00000004047823 */ /* 0x000fe20000000041 */
[----:B------:R-:W-:Y:S02]  /*0c40*/  FADD R11, R6, R11 ;  /* 0x0000000b060b7221 */ /* 0x000fe40000000000 */
[----:B------:R-:W-:Y:S01]  /*0c50*/  FADD R65, R70, R9 ;  /* 0x0000000946417221 */ /* 0x000fe20000000000 */
[----:B------:R-:W-:Y:S02]  /*0c60*/  SEL R7, R73, RZ, P5 ;  /* 0x000000ff49077207 */ /* 0x000fe40002800000 */
[----:B------:R-:W-:-:S03]  /*0c70*/  SEL R6, R74, RZ, P2 ;  /* 0x000000ff4a067207 */ /* 0x000fc60001000000 */
[----:B------:R-:W-:Y:S01]  /*0c80*/  HADD2.F32 R7, -RZ, R7.H0_H0 ;  /* 0x20000007ff077230 */ /* 0x000fe20000004100 */
[----:B------:R-:W-:Y:S01]  /*0c90*/  SEL R9, R76, RZ, P3 ;  /* 0x000000ff4c097207 */ /* 0x000fe20001800000 */
[----:B------:R-:W-:Y:S01]  /*0ca0*/  HADD2.F32 R6, -RZ, R6.H0_H0 ;  /* 0x20000006ff067230 */ /* 0x000fe20000004100 */
[----:B------:R-:W-:Y:S02]  /*0cb0*/  SEL R10, R83, RZ, P4 ;  /* 0x000000ff530a7207 */ /* 0x000fe40002000000 */
[----:B------:R-:W-:Y:S01]  /*0cc0*/  SEL R86, R86, RZ, P5 ;  /* 0x000000ff56567207 */ /* 0x000fe20002800000 */
[----:B------:R-:W-:Y:S01]  /*0cd0*/  HADD2.F32 R9, -RZ, R9.H0_H0 ;  /* 0x20000009ff097230 */ /* 0x000fe20000004100 */
[----:B-1----:R-:W-:Y:S01]  /*0ce0*/  FADD R67, R8, R7 ;  /* 0x0000000708437221 */ /* 0x002fe20000000000 */
[----:B------:R-:W-:Y:S02]  /*0cf0*/  HADD2.F32 R3, -RZ, R3.H0_H0 ;  /* 0x20000003ff037230 */ /* 0x000fe40000004100 */
[----:B------:R-:W-:-:S02]  /*0d00*/  HADD2.F32 R10, -RZ, R10.H0_H0 ;  /* 0x2000000aff0a7230 */ /* 0x000fc40000004100 */
[----:B------:R-:W-:Y:S01]  /*0d10*/  HADD2.F32 R86, -RZ, R86.H0_H0 ;  /* 0x20000056ff567230 */ /* 0x000fe20000004100 */
[----:B------:R-:W-:Y:S01]  /*0d20*/  FFMA R7, R6, 0.125, R11 ;  /* 0x3e00000006077823 */ /* 0x000fe2000000000b */
[----:B------:R-:W-:Y:S01]  /*0d30*/  FFMA R6, R9, 0.125, R66 ;  /* 0x3e00000009067823 */ /* 0x000fe20000000042 */
[----:B------:R-:W-:Y:S01]  /*0d40*/  FFMA R3, R3, 0.125, R88 ;  /* 0x3e00000003037823 */ /* 0x000fe20000000058 */
[----:B------:R-:W-:Y:S01]  /*0d50*/  FFMA R9, R10, 0.125, R65 ;  /* 0x3e0000000a097823 */ /* 0x000fe20000000041 */
[----:B------:R-:W-:Y:S01]  /*0d60*/  FFMA R72, R86, 0.125, R67 ;  /* 0x3e00000056487823 */ /* 0x000fe20000000043 */
[----:B------:R-:W-:Y:S01]  /*0d70*/  MOV R8, 0x3f800000 ;  /* 0x3f80000000087802 */ /* 0x000fe20000000f00 */
[----:B------:R-:W-:Y:S01]  /*0d80*/  CS2R R84, SRZ ;  /* 0x0000000000547805 */ /* 0x000fe2000001ff00 */
[----:B------:R-:W-:Y:S02]  /*0d90*/  MOV R10, 0x3f800000 ;  /* 0x3f800000000a7802 */ /* 0x000fe40000000f00 */
[----:B------:R-:W-:-:S02]  /*0da0*/  MOV R11, 0x3f800000 ;  /* 0x3f800000000b7802 */ /* 0x000fc40000000f00 */
[----:B------:R-:W-:Y:S02]  /*0db0*/  MOV R66, 0x3f800000 ;  /* 0x3f80000000427802 */ /* 0x000fe40000000f00 */
[----:B------:R-:W-:Y:S02]  /*0dc0*/  MOV R65, 0x3f800000 ;  /* 0x3f80000000417802 */ /* 0x000fe40000000f00 */
[----:B------:R-:W-:Y:S02]  /*0dd0*/  MOV R68, 0x3f800000 ;  /* 0x3f80000000447802 */ /* 0x000fe40000000f00 */
[----:B------:R-:W-:Y:S02]  /*0de0*/  MOV R67, 0x3f800000 ;  /* 0x3f80000000437802 */ /* 0x000fe40000000f00 */
[----:B------:R-:W-:Y:S02]  /*0df0*/  MOV R70, 0x3f800000 ;  /* 0x3f80000000467802 */ /* 0x000fe40000000f00 */
[----:B------:R-:W-:-:S02]  /*0e00*/  MOV R69, RZ ;  /* 0x000000ff00457202 */ /* 0x000fc40000000f00 */
[----:B------:R-:W-:Y:S02]  /*0e10*/  MOV R73, RZ ;  /* 0x000000ff00497202 */ /* 0x000fe40000000f00 */
[----:B------:R-:W-:Y:S02]  /*0e20*/  MOV R86, RZ ;  /* 0x000000ff00567202 */ /* 0x000fe40000000f00 */
[----:B------:R-:W-:Y:S02]  /*0e30*/  MOV R83, RZ ;  /* 0x000000ff00537202 */ /* 0x000fe40000000f00 */
[----:B------:R-:W-:Y:S01]  /*0e40*/  MOV R88, RZ ;  /* 0x000000ff00587202 */ /* 0x000fe20000000f00 */
[----:B------:R-:W-:Y:S05]  /*0e50*/  @!P6 BRA `(.L_x_0) ;  /* 0x000008a00000e947 */ /* 0x000fea0003800000 */
[----:B------:R-:W-:Y:S01]  /*0e60*/  FADD R8, R20, 1 ;  /* 0x3f80000014087421 */ /* 0x000fe20000000000 */
[----:B------:R-:W-:Y:S01]  /*0e70*/  FADD R10, R21, 1 ;  /* 0x3f800000150a7421 */ /* 0x000fe20000000000 */
[----:B------:R-:W-:Y:S01]  /*0e80*/  FADD R11, R22, 1 ;  /* 0x3f800000160b7421 */ /* 0x000fe20000000000 */
[----:B------:R-:W-:Y:S01]  /*0e90*/  FADD R66, R23, 1 ;  /* 0x3f80000017427421 */ /* 0x000fe20000000000 */
[----:B------:R-:W-:Y:S01]  /*0ea0*/  FADD R65, R24, 1 ;  /* 0x3f80000018417421 */ /* 0x000fe20000000000 */
[----:B------:R-:W-:Y:S01]  /*0eb0*/  FADD R68, R25, 1 ;  /* 0x3f80000019447421 */ /* 0x000fe20000000000 */
[----:B------:R-:W-:Y:S01]  /*0ec0*/  FADD R67, R26, 1 ;  /* 0x3f8000001a437421 */ /* 0x000fe20000000000 */
[----:B------:R-:W-:Y:S01]  /*0ed0*/  FADD R70, R27, 1 ;  /* 0x3f8000001b467421 */ /* 0x000fe20000000000 */
[----:B------:R-:W-:Y:S06]  /*0ee0*/  BAR.SYNC 0x0 ;  /* 0x0000000000007b1d */ /* 0x000fec0000000000 */
[----:B------:R-:W-:Y:S01]  /*0ef0*/  STS [R47], R8 ;  /* 0x000000082f007388 */ /* 0x000fe20000000800 */
[----:B------:R-:W-:Y:S01]  /*0f00*/  FADD R69, R3, -R36 ;  /* 0x8000002403457221 */ /* 0x000fe20000000000 */
[----:B------:R-:W-:Y:S01]  /*0f10*/  P2R R94, PR, RZ, 0x1 ;  /* 0x00000001ff5e7803 */ /* 0x000fe20000000000 */
[----:B------:R-:W-:Y:S01]  /*0f20*/  FADD R84, R2, -R37 ;  /* 0x8000002502547221 */ /* 0x000fe20000000000 */
[----:B------:R-:W-:Y:S01]  /*0f30*/  STS [R47+0x4], R10 ;  /* 0x0000040a2f007388 */ /* 0x000fe20000000800 */
[----:B------:R-:W-:Y:S01]  /*0f40*/  FMUL R74, R69, 0.25 ;  /* 0x3e800000454a7820 */ /* 0x000fe20000400000 */
[----:B------:R-:W-:Y:S01]  /*0f50*/  P2R R95, PR, RZ, 0x2 ;  /* 0x00000002ff5f7803 */ /* 0x000fe20000000000 */
[----:B------:R-:W-:Y:S01]  /*0f60*/  FMUL R71, R84, 0.25 ;  /* 0x3e80000054477820 */ /* 0x000fe20000400000 */
[----:B------:R-:W-:Y:S01]  /*0f70*/  STS [R47+0x8], R11 ;  /* 0x0000080b2f007388 */ /* 0x000fe20000000800 */
[----:B------:R-:W-:Y:S01]  /*0f80*/  FADD R73, R5, -R38 ;  /* 0x8000002605497221 */ /* 0x000fe20000000000 */
[----:B------:R-:W-:-:S02]  /*0f90*/  P2R R96, PR, RZ, 0x4 ;  /* 0x00000004ff607803 */ /* 0x000fc40000000000 */
[----:B------:R-:W-:Y:S01]  /*0fa0*/  STS [R47+0xc], R66 ;  /* 0x00000c422f007388 */ /* 0x000fe20000000800 */
[----:B------:R-:W-:-:S03]  /*0fb0*/  FMUL R86, R73, 0.25 ;  /* 0x3e80000049567820 */ /* 0x000fc60000400000 */
[----:B------:R-:W-:Y:S04]  /*0fc0*/  STS [R47+0x10], R65 ;  /* 0x000010412f007388 */ /* 0x000fe80000000800 */
[----:B------:R-:W-:Y:S04]  /*0fd0*/  STS [R47+0x14], R68 ;  /* 0x000014442f007388 */ /* 0x000fe80000000800 */
[----:B------:R-:W-:Y:S04]  /*0fe0*/  STS [R47+0x18], R67 ;  /* 0x000018432f007388 */ /* 0x000fe80000000800 */
[----:B------:R-:W-:Y:S04]  /*0ff0*/  STS [R47+0x1c], R70 ;  /* 0x00001c462f007388 */ /* 0x000fe80000000800 */
[----:B------:R-:W-:Y:S06]  /*1000*/  BAR.SYNC 0x0 ;  /* 0x0000000000007b1d */ /* 0x000fec0000000000 */
[----:B------:R-:W0:Y:S04]  /*1010*/  LDS R76, [R56.X4] ;  /* 0x00000000384c7984 */ /* 0x000e280000004800 */
[----:B------:R-:W1:Y:S04]  /*1020*/  LDS R85, [R56.X4+0x480] ;  /* 0x0004800038557984 */ /* 0x000e680000004800 */
[----:B------:R-:W2:Y:S04]  /*1030*/  LDS R87, [R56.X4+0x900] ;  /* 0x0009000038577984 */ /* 0x000ea80000004800 */
[----:B------:R-:W3:Y:S04]  /*1040*/  LDS R90, [R56.X4+0xd80] ;  /* 0x000d8000385a7984 */ /* 0x000ee80000004800 */
[----:B------:R-:W4:Y:S01]  /*1050*/  LDS R92, [R56.X4+0x1200] ;  /* 0x00120000385c7984 */ /* 0x000f220000004800 */
[----:B0-----:R-:W-:-:S02]  /*1060*/  FSETP.GT.AND P6, PT, |R76|, 8.50705917302346158658e+37, PT ;  /* 0x7e8000004c00780b */ /* 0x001fc40003fc4200 */
[----:B------:R-:W-:Y:S02]  /*1070*/  FSETP.GEU.AND P0, PT, |R76|, 1.175494350822287508e-38, PT ;  /* 0x008000004c00780b */ /* 0x000fe40003f0e200 */
[----:B------:R-:W-:Y:S02]  /*1080*/  FSEL R74, R74, R69, P6 ;  /* 0x000000454a4a7208 */ /* 0x000fe40003000000 */
[----:B-1----:R-:W-:Y:S02]  /*1090*/  FSETP.GEU.AND P1, PT, |R85|, 1.175494350822287508e-38, PT ;  /* 0x008000005500780b */ /* 0x002fe40003f2e200 */
[----:B------:R-:W-:Y:S02]  /*10a0*/  P2R R88, PR, RZ, 0x1 ;  /* 0x00000001ff587803 */ /* 0x000fe40000000000 */
[----:B--2---:R-:W-:Y:S02]  /*10b0*/  FSETP.GEU.AND P0, PT, |R87|, 1.175494350822287508e-38, PT ;  /* 0x008000005700780b */ /* 0x004fe40003f0e200 */
[----:B---3--:R-:W-:Y:S01]  /*10c0*/  FSETP.GEU.AND P2, PT, |R90|, 1.175494350822287508e-38, PT ;  /* 0x008000005a00780b */ /* 0x008fe20003f4e200 */
[----:B------:R-:W-:Y:S01]  /*10d0*/  @P6 FMUL R76, R76, 0.25 ;  /* 0x3e8000004c4c6820 */ /* 0x000fe20000400000 */
[----:B------:R-:W-:-:S04]  /*10e0*/  FSETP.GT.AND P6, PT, |R85|, 8.50705917302346158658e+37, PT ;  /* 0x7e8000005500780b */ /* 0x000fc80003fc4200 */
[----:B------:R-:W-:-:S05]  /*10f0*/  FSEL R83, R71, R84, P6 ;  /* 0x0000005447537208 */ /* 0x000fca0003000000 */
[----:B------:R-:W-:-:S04]  /*1100*/  @!P1 FMUL R83, R83, 16777216 ;  /* 0x4b80000053539820 */ /* 0x000fc80000400000 */
[----:B------:R-:W-:Y:S01]  /*1110*/  @P6 FMUL R85, R85, 0.25 ;  /* 0x3e80000055556820 */ /* 0x000fe20000400000 */
[----:B------:R-:W-:-:S03]  /*1120*/  FSETP.GT.AND P6, PT, |R87|, 8.50705917302346158658e+37, PT ;  /* 0x7e8000005700780b */ /* 0x000fc60003fc4200 */
[----:B------:R-:W-:Y:S01]  /*1130*/  @!P1 FMUL R85, R85, 16777216 ;  /* 0x4b80000055559820 */ /* 0x000fe20000400000 */
[----:B------:R-:W-:Y:S01]  /*1140*/  FSEL R89, R86, R73, P6 ;  /* 0x0000004956597208 */ /* 0x000fe20003000000 */
[----:B------:R-:W-:Y:S01]  /*1150*/  FADD R86, R4, -R39 ;  /* 0x8000002704567221 */ /* 0x000fe20000000000 */
[----:B----4-:R-:W-:-:S03]  /*1160*/  FSETP.GEU.AND P1, PT, |R92|, 1.175494350822287508e-38, PT ;  /* 0x008000005c00780b */ /* 0x010fc60003f2e200 */
[----:B------:R-:W-:Y:S01]  /*1170*/  FMUL R71, R86, 0.25 ;  /* 0x3e80000056477820 */ /* 0x000fe20000400000 */
[----:B------:R-:W-:-:S03]  /*1180*/  @!P0 FMUL R89, R89, 16777216 ;  /* 0x4b80000059598820 */ /* 0x000fc60000400000 */
[----:B------:R-:W-:Y:S01]  /*1190*/  @P6 FMUL R87, R87, 0.25 ;  /* 0x3e80000057576820 */ /* 0x000fe20000400000 */
[----:B------:R-:W-:-:S03]  /*11a0*/  FSETP.GT.AND P6, PT, |R90|, 8.50705917302346158658e+37, PT ;  /* 0x7e8000005a00780b */ /* 0x000fc60003fc4200 */
[----:B------:R-:W-:Y:S01]  /*11b0*/  @!P0 FMUL R87, R87, 16777216 ;  /* 0x4b80000057578820 */ /* 0x000fe20000400000 */
[----:B------:R-:W-:-:S05]  /*11c0*/  FSEL R91, R71, R86, P6 ;  /* 0x00000056475b7208 */ /* 0x000fca0003000000 */
[----:B------:R-:W-:Y:S01]  /*11d0*/  MUFU.RCP R87, R87 ;  /* 0x0000005700577308 */ /* 0x000fe20000001000 */
[----:B------:R-:W-:-:S03]  /*11e0*/  @!P2 FMUL R91, R91, 16777216 ;  /* 0x4b8000005b5ba820 */ /* 0x000fc60000400000 */
[----:B------:R-:W-:Y:S01]  /*11f0*/  @P6 FMUL R90, R90, 0.25 ;  /* 0x3e8000005a5a6820 */ /* 0x000fe20000400000 */
[----:B------:R-:W-:-:S03]  /*1200*/  ISETP.NE.AND P6, PT, R88, RZ, PT ;  /* 0x000000ff5800720c */ /* 0x000fc60003fc5270 */
[----:B------:R0:W-:Y:S01]  /*1210*/  MUFU.RCP R88, R85 ;  /* 0x0000005500587308 */ /* 0x0001e20000001000 */
[----:B------:R-:W-:Y:S01]  /*1220*/  @!P2 FMUL R90, R90, 16777216 ;  /* 0x4b8000005a5aa820 */ /* 0x000fe20000400000 */
[----:B------:R-:W-:-:S06]  /*1230*/  ISETP.NE.AND P2, PT, R96, RZ, PT ;  /* 0x000000ff6000720c */ /* 0x000fcc0003f45270 */
[----:B------:R-:W1:Y:S01]  /*1240*/  MUFU.RCP R90, R90 ;  /* 0x0000005a005a7308 */ /* 0x000e620000001000 */
[----:B0-----:R-:W-:Y:S01]  /*1250*/  FADD R85, R9, -R42 ;  /* 0x8000002a09557221 */ /* 0x001fe20000000000 */
[----:B------:R-:W-:Y:S01]  /*1260*/  @!P6 FMUL R76, R76, 16777216 ;  /* 0x4b8000004c4ce820 */ /* 0x000fe20000400000 */
[----:B------:R-:W-:Y:S01]  /*1270*/  @!P6 FMUL R74, R74, 16777216 ;  /* 0x4b8000004a4ae820 */ /* 0x000fe20000400000 */
[----:B------:R-:W-:-:S04]  /*1280*/  FSETP.GT.AND P6, PT, |R92|, 8.50705917302346158658e+37, PT ;  /* 0x7e8000005c00780b */ /* 0x000fc80003fc4200 */
[----:B------:R0:W2:Y:S01]  /*1290*/  MUFU.RCP R71, R76 ;  /* 0x0000004c00477308 */ /* 0x0000a20000001000 */
[----:B-1----:R-:W-:Y:S01]  /*12a0*/  FFMA R91, R90, R91, R39 ;  /* 0x0000005b5a5b7223 */ /* 0x002fe20000000027 */
[----:B0-----:R-:W-:-:S07]  /*12b0*/  FFMA R76, R87, R89, R38 ;  /* 0x00000059574c7223 */ /* 0x001fce0000000026 */
[----:B------:R-:W-:Y:S01]  /*12c0*/  @P6 FMUL R92, R92, 0.25 ;  /* 0x3e8000005c5c6820 */ /* 0x000fe20000400000 */
[----:B------:R-:W0:Y:S01]  /*12d0*/  LDS R89, [R56.X4+0x1680] ;  /* 0x0016800038597984 */ /* 0x000e220000004800 */
[----:B------:R-:W-:Y:S02]  /*12e0*/  FADD R90, R72, -R43 ;  /* 0x8000002b485a7221 */ /* 0x000fe40000000000 */
[----:B------:R-:W-:Y:S01]  /*12f0*/  @!P1 FMUL R92, R92, 16777216 ;  /* 0x4b8000005c5c9820 */ /* 0x000fe20000400000 */
[----:B------:R-:W1:Y:S01]  /*1300*/  LDS R87, [R56.X4+0x1b00] ;  /* 0x001b000038577984 */ /* 0x000e620000004800 */
[----:B--2---:R-:W-:Y:S01]  /*1310*/  FFMA R74, R71, R74, R36 ;  /* 0x0000004a474a7223 */ /* 0x004fe20000000024 */
[----:B------:R-:W-:Y:S01]  /*1320*/  FFMA R71, R88, R83, R37 ;  /* 0x0000005358477223 */ /* 0x000fe20000000025 */
[----:B------:R-:W-:Y:S02]  /*1330*/  FADD R83, R7, -R40 ;  /* 0x8000002807537221 */ /* 0x000fe40000000000 */
[----:B------:R-:W-:-:S02]  /*1340*/  FADD R3, R3, -R74 ;  /* 0x8000004a03037221 */ /* 0x000fc40000000000 */
[----:B------:R-:W-:Y:S02]  /*1350*/  FMUL R88, R83, 0.25 ;  /* 0x3e80000053587820 */ /* 0x000fe40000400000 */
[----:B------:R-:W-:Y:S01]  /*1360*/  FFMA R69, R69, R3, R28 ;  /* 0x0000000345457223 */ /* 0x000fe2000000001c */
[----:B------:R-:W-:Y:S01]  /*1370*/  FADD R3, R2, -R71 ;  /* 0x8000004702037221 */ /* 0x000fe20000000000 */
[----:B------:R-:W-:Y:S01]  /*1380*/  FADD R2, R5, -R76 ;  /* 0x8000004c05027221 */ /* 0x000fe20000000000 */
[----:B------:R-:W-:Y:S01]  /*1390*/  FSEL R93, R88, R83, P6 ;  /* 0x00000053585d7208 */ /* 0x000fe20003000000 */
[----:B------:R-:W-:Y:S01]  /*13a0*/  FADD R88, R6, -R41 ;  /* 0x8000002906587221 */ /* 0x000fe20000000000 */
[----:B------:R-:W-:Y:S01]  /*13b0*/  FFMA R84, R84, R3, R29 ;  /* 0x0000000354547223 */ /* 0x000fe2000000001d */
[----:B------:R-:W-:Y:S01]  /*13c0*/  FFMA R73, R73, R2, R30 ;  /* 0x0000000249497223 */ /* 0x000fe2000000001e */
[----:B------:R-:W-:Y:S01]  /*13d0*/  FADD R2, R4, -R91 ;  /* 0x8000005b04027221 */ /* 0x000fe20000000000 */
[----:B------:R-:W-:Y:S01]  /*13e0*/  FMUL R3, R88, 0.25 ;  /* 0x3e80000058037820 */ /* 0x000fe20000400000 */
[----:B------:R-:W2:Y:S01]  /*13f0*/  LDS R4, [R56.X4+0x1f80] ;  /* 0x001f800038047984 */ /* 0x000ea20000004800 */
[----:B------:R-:W-:Y:S01]  /*1400*/  @!P1 FMUL R93, R93, 16777216 ;  /* 0x4b8000005d5d9820 */ /* 0x000fe20000400000 */
[----:B------:R-:W-:Y:S01]  /*1410*/  FFMA R86, R86, R2, R31 ;  /* 0x0000000256567223 */ /* 0x000fe2000000001f */
[----:B------:R-:W-:Y:S01]  /*1420*/  FMUL R2, R85, 0.25 ;  /* 0x3e80000055027820 */ /* 0x000fe20000400000 */
[----:B0-----:R-:W-:-:S02]  /*1430*/  FSETP.GT.AND P6, PT, |R89|, 8.50705917302346158658e+37, PT ;  /* 0x7e8000005900780b */ /* 0x001fc40003fc4200 */
[----:B------:R-:W-:Y:S02]  /*1440*/  FSETP.GEU.AND P0, PT, |R89|, 1.175494350822287508e-38, PT ;  /* 0x008000005900780b */ /* 0x000fe40003f0e200 */
[----:B------:R-:W-:Y:S02]  /*1450*/  FSEL R5, R3, R88, P6 ;  /* 0x0000005803057208 */ /* 0x000fe40003000000 */
[----:B------:R-:W0:Y:S01]  /*1460*/  MUFU.RCP R3, R92 ;  /* 0x0000005c00037308 */ /* 0x000e220000001000 */
[----:B-1----:R-:W-:-:S06]  /*1470*/  FSETP.GT.AND P1, PT, |R87|, 8.50705917302346158658e+37, PT ;  /* 0x7e8000005700780b */ /* 0x002fcc0003f24200 */
[----:B------:R-:W-:Y:S01]  /*1480*/  @P6 FMUL R89, R89, 0.25 ;  /* 0x3e80000059596820 */ /* 0x000fe20000400000 */
[----:B------:R-:W-:Y:S01]  /*1490*/  FSETP.GEU.AND P6, PT, |R87|, 1.175494350822287508e-38, PT ;  /* 0x008000005700780b */ /* 0x000fe20003fce200 */
[----:B------:R-:W-:Y:S02]  /*14a0*/  @!P0 FMUL R5, R5, 16777216 ;  /* 0x4b80000005058820 */ /* 0x000fe40000400000 */
[----:B------:R-:W-:-:S03]  /*14b0*/  @!P0 FMUL R89, R89, 16777216 ;  /* 0x4b80000059598820 */ /* 0x000fc60000400000 */
[----:B------:R-:W-:Y:S01]  /*14c0*/  @P1 FMUL R87, R87, 0.25 ;  /* 0x3e80000057571820 */ /* 0x000fe20000400000 */
[----:B0-----:R-:W-:Y:S01]  /*14d0*/  FFMA R96, R3, R93, R40 ;  /* 0x0000005d03607223 */ /* 0x001fe20000000028 */
[----:B------:R-:W-:Y:S02]  /*14e0*/  FSEL R3, R2, R85, P1 ;  /* 0x0000005502037208 */ /* 0x000fe40000800000 */
[C---:B--2---:R-:W-:Y:S01]  /*14f0*/  FSETP.GT.AND P0, PT, |R4|.reuse, 8.50705917302346158658e+37, PT ;  /* 0x7e8000000400780b */ /* 0x044fe20003f04200 */
[----:B------:R-:W-:Y:S02]  /*1500*/  FADD R2, R7, -R96 ;  /* 0x8000006007027221 */ /* 0x000fe40000000000 */
[----:B------:R-:W-:Y:S01]  /*1510*/  @!P6 FMUL R87, R87, 16777216 ;  /* 0x4b8000005757e820 */ /* 0x000fe20000400000 */
[----:B------:R-:W-:Y:S01]  /*1520*/  @!P6 FMUL R3, R3, 16777216 ;  /* 0x4b8000000303e820 */ /* 0x000fe20000400000 */
[----:B------:R-:W-:Y:S01]  /*1530*/  FSETP.GEU.AND P6, PT, |R4|, 1.175494350822287508e-38, PT ;  /* 0x008000000400780b */ /* 0x000fe20003fce200 */
[----:B------:R-:W-:Y:S01]  /*1540*/  FFMA R83, R83, R2, R32 ;  /* 0x0000000253537223 */ /* 0x000fe20000000020 */
[----:B------:R-:W-:Y:S01]  /*1550*/  ISETP.NE.AND P1, PT, R95, RZ, PT ;  /* 0x000000ff5f00720c */ /* 0x000fe20003f25270 */
[----:B------:R-:W0:Y:S01]  /*1560*/  MUFU.RCP R2, R89 ;  /* 0x0000005900027308 */ /* 0x000e220000001000 */
[----:B------:R-:W-:-:S04]  /*1570*/  MOV R7, R96 ;  /* 0x0000006000077202 */ /* 0x000fc80000000f00 */
[----:B------:R-:W-:-:S03]  /*1580*/  @P0 FMUL R4, R4, 0.25 ;  /* 0x3e80000004040820 */ /* 0x000fc60000400000 */
[----:B------:R-:W1:Y:S02]  /*1590*/  MUFU.RCP R87, R87 ;  /* 0x0000005700577308 */ /* 0x000e640000001000 */
[----:B------:R-:W-:-:S06]  /*15a0*/  @!P6 FMUL R4, R4, 16777216 ;  /* 0x4b8000000404e820 */ /* 0x000fcc0000400000 */
[----:B------:R-:W2:Y:S01]  /*15b0*/  MUFU.RCP R4, R4 ;  /* 0x0000000400047308 */ /* 0x000ea20000001000 */
[----:B0-----:R-:W-:Y:S01]  /*15c0*/  FFMA R93, R2, R5, R41 ;  /* 0x00000005025d7223 */ /* 0x001fe20000000029 */
[----:B------:R-:W-:-:S03]  /*15d0*/  MOV R5, R76 ;  /* 0x0000004c00057202 */ /* 0x000fc60000000f00 */
[----:B------:R-:W-:Y:S01]  /*15e0*/  FADD R2, R6, -R93 ;  /* 0x8000005d06027221 */ /* 0x000fe20000000000 */
[----:B------:R-:W-:Y:S01]  /*15f0*/  MOV R6, R93 ;  /* 0x0000005d00067202 */ /* 0x000fe20000000f00 */
[----:B-1----:R-:W-:Y:S01]  /*1600*/  FFMA R92, R87, R3, R42 ;  /* 0x00000003575c7223 */ /* 0x002fe2000000002a */
[----:B------:R-:W-:Y:S01]  /*1610*/  FMUL R3, R90, 0.25 ;  /* 0x3e8000005a037820 */ /* 0x000fe20000400000 */
[----:B------:R-:W-:-:S04]  /*1620*/  FFMA R88, R88, R2, R33 ;  /* 0x0000000258587223 */ /* 0x000fc80000000021 */
[----:B------:R-:W-:Y:S02]  /*1630*/  FSEL R3, R3, R90, P0 ;  /* 0x0000005a03037208 */ /* 0x000fe40000000000 */
[----:B------:R-:W-:-:S03]  /*1640*/  ISETP.NE.AND P0, PT, R94, RZ, PT ;  /* 0x000000ff5e00720c */ /* 0x000fc60003f05270 */
[----:B------:R-:W-:-:S04]  /*1650*/  @!P6 FMUL R3, R3, 16777216 ;  /* 0x4b8000000303e820 */ /* 0x000fc80000400000 */
[----:B--2---:R-:W-:Y:S01]  /*1660*/  FFMA R87, R4, R3, R43 ;  /* 0x0000000304577223 */ /* 0x004fe2000000002b */
[----:B------:R-:W-:Y:S01]  /*1670*/  FADD R3, R9, -R92 ;  /* 0x8000005c09037221 */ /* 0x000fe20000000000 */
[----:B------:R-:W-:Y:S02]  /*1680*/  MOV R4, R91 ;  /* 0x0000005b00047202 */ /* 0x000fe40000000f00 */
[----:B------:R-:W-:Y:S01]  /*1690*/  FADD R2, R72, -R87 ;  /* 0x8000005748027221 */ /* 0x000fe20000000000 */
[----:B------:R-:W-:Y:S01]  /*16a0*/  FFMA R85, R85, R3, R34 ;  /* 0x0000000355557223 */ /* 0x000fe20000000022 */
[----:B------:R-:W-:Y:S02]  /*16b0*/  MOV R3, R74 ;  /* 0x0000004a00037202 */ /* 0x000fe40000000f00 */
[----:B------:R-:W-:Y:S01]  /*16c0*/  FFMA R90, R90, R2, R35 ;  /* 0x000000025a5a7223 */ /* 0x000fe20000000023 */
[----:B------:R-:W-:Y:S02]  /*16d0*/  MOV R2, R71 ;  /* 0x0000004700027202 */ /* 0x000fe40000000f00 */
[----:B------:R-:W-:-:S02]  /*16e0*/  MOV R9, R92 ;  /* 0x0000005c00097202 */ /* 0x000fc40000000f00 */
[----:B------:R-:W-:-:S02]  /*16f0*/  MOV R72, R87 ;  /* 0x0000005700487202 */ /* 0x000fc40000000f00 */
.L_x_0:
[----:B------:R-:W-:Y:S02]  /*1700*/  FSEL R40, R7, R40, P2 ;  /* 0x0000002807287208 */ /* 0x000fe40001000000 */
[----:B------:R-:W-:Y:S02]  /*1710*/  FSEL R41, R6, R41, P3 ;  /* 0x0000002906297208 */ /* 0x000fe40001800000 */
[----:B------:R-:W-:Y:S02]  /*1720*/  FSEL R42, R9, R42, P4 ;  /* 0x0000002a092a7208 */ /* 0x000fe40002000000 */
[----:B------:R-:W-:Y:S02]  /*1730*/  FSEL R32, R83, R32, P2 ;  /* 0x0000002053207208 */ /* 0x000fe40001000000 */
[----:B------:R-:W-:Y:S02]  /*1740*/  FSEL R33, R88, R33, P3 ;  /* 0x0000002158217208 */ /* 0x000fe40001800000 */
[----:B------:R-:W-:-:S02]  /*1750*/  FSEL R34, R85, R34, P4 ;  /* 0x0000002255227208 */ /* 0x000fc40002000000 */
[----:B------:R-:W-:Y:S02]  /*1760*/  ISETP.LT.AND P2, PT, R13, c[0x0][0x194], !P1 ;  /* 0x000065000d007a0c */ /* 0x000fe40004f41270 */
[----:B------:R-:W-:Y:S02]  /*1770*/  ISETP.LT.AND P3, PT, R75, c[0x0][0x194], !P1 ;  /* 0x000065004b007a0c */ /* 0x000fe40004f61270 */
[----:B------:R-:W-:Y:S02]  /*1780*/  ISETP.LT.AND P4, PT, R77, c[0x0][0x194], !P1 ;  /* 0x000065004d007a0c */ /* 0x000fe40004f81270 */
[----:B------:R-:W-:Y:S02]  /*1790*/  FSEL R43, R72, R43, P5 ;  /* 0x0000002b482b7208 */ /* 0x000fe40002800000 */
[----:B------:R-:W-:Y:S02]  /*17a0*/  FSEL R35, R90, R35, P5 ;  /* 0x000000235a237208 */ /* 0x000fe40002800000 */
[----:B------:R-:W-:-:S02]  /*17b0*/  FSEL R20, R8, R20, P2 ;  /* 0x0000001408147208 */ /* 0x000fc40001000000 */
[----:B------:R-:W-:Y:S02]  /*17c0*/  FSEL R21, R10, R21, P3 ;  /* 0x000000150a157208 */ /* 0x000fe40001800000 */
[----:B------:R-:W-:Y:S02]  /*17d0*/  FSEL R22, R11, R22, P4 ;  /* 0x000000160b167208 */ /* 0x000fe40002000000 */
[----:B------:R-:W-:Y:S02]  /*17e0*/  ISETP.LT.AND P5, PT, R78, c[0x0][0x194], !P1 ;  /* 0x000065004e007a0c */ /* 0x000fe40004fa1270 */
[----:B------:R-:W-:Y:S02]  /*17f0*/  ISETP.LT.AND P2, PT, R79, c[0x0][0x194], !P1 ;  /* 0x000065004f007a0c */ /* 0x000fe40004f41270 */
[----:B------:R-:W-:Y:S02]  /*1800*/  ISETP.LT.AND P3, PT, R80, c[0x0][0x194], !P1 ;  /* 0x0000650050007a0c */ /* 0x000fe40004f61270 */
[----:B------:R-:W-:-:S02]  /*1810*/  ISETP.LT.AND P4, PT, R81, c[0x0][0x194], !P1 ;  /* 0x0000650051007a0c */ /* 0x000fc40004f81270 */
[----:B------:R-:W-:Y:S02]  /*1820*/  ISETP.LT.AND P1, PT, R82, c[0x0][0x194], !P1 ;  /* 0x0000650052007a0c */ /* 0x000fe40004f21270 */
[----:B------:R-:W-:Y:S02]  /*1830*/  IADD3 R19, R19, 0x100, RZ ;  /* 0x0000010013137810 */ /* 0x000fe40007ffe0ff */
[----:B------:R-:W-:Y:S02]  /*1840*/  FSEL R27, R70, R27, P1 ;  /* 0x0000001b461b7208 */ /* 0x000fe40000800000 */
[----:B------:R-:W-:Y:S02]  /*1850*/  ISETP.GE.U32.AND P1, PT, R19, 0x180, PT ;  /* 0x000001801300780c */ /* 0x000fe40003f26070 */
[----:B------:R-:W-:Y:S02]  /*1860*/  FSEL R24, R65, R24, P2 ;  /* 0x0000001841187208 */ /* 0x000fe40001000000 */
[----:B------:R-:W-:-:S02]  /*1870*/  IADD3 R16, P2, R16, 0x200, RZ ;  /* 0x0000020010107810 */ /* 0x000fc40007f5e0ff */
[----:B------:R-:W-:Y:S02]  /*1880*/  FSEL R36, R3, R36, !P0 ;  /* 0x0000002403247208 */ /* 0x000fe40004000000 */
[----:B------:R-:W-:Y:S02]  /*1890*/  FSEL R37, R2, R37, !P0 ;  /* 0x0000002502257208 */ /* 0x000fe40004000000 */
[----:B------:R-:W-:Y:S02]  /*18a0*/  FSEL R38, R5, R38, !P0 ;  /* 0x0000002605267208 */ /* 0x000fe40004000000 */
[----:B------:R-:W-:Y:S02]  /*18b0*/  FSEL R39, R4, R39, !P0 ;  /* 0x0000002704277208 */ /* 0x000fe40004000000 */
[----:B------:R-:W-:Y:S02]  /*18c0*/  FSEL R28, R69, R28, !P0 ;  /* 0x0000001c451c7208 */ /* 0x000fe40004000000 */
[----:B------:R-:W-:-:S02]  /*18d0*/  FSEL R29, R84, R29, !P0 ;  /* 0x0000001d541d7208 */ /* 0x000fc40004000000 */
[----:B------:R-:W-:Y:S02]  /*18e0*/  FSEL R30, R73, R30, !P0 ;  /* 0x0000001e491e7208 */ /* 0x000fe40004000000 */
[----:B------:R-:W-:Y:S02]  /*18f0*/  FSEL R31, R86, R31, !P0 ;  /* 0x0000001f561f7208 */ /* 0x000fe40004000000 */
[----:B------:R-:W-:Y:S02]  /*1900*/  FSEL R23, R66, R23, P5 ;  /* 0x0000001742177208 */ /* 0x000fe40002800000 */
[----:B------:R-:W-:Y:S02]  /*1910*/  FSEL R25, R68, R25, P3 ;  /* 0x0000001944197208 */ /* 0x000fe40001800000 */
[----:B------:R-:W-:Y:S02]  /*1920*/  FSEL R26, R67, R26, P4 ;  /* 0x0000001a431a7208 */ /* 0x000fe40002000000 */
[----:B------:R-:W-:-:S02]  /*1930*/  LEA R57, R15, R57, 0x8 ;  /* 0x000000390f397211 */ /* 0x000fc400078e40ff */
[C---:B------:R-:W-:Y:S02]  /*1940*/  LEA R58, R15.reuse, R58, 0x8 ;  /* 0x0000003a0f3a7211 */ /* 0x040fe400078e40ff */
[C---:B------:R-:W-:Y:S02]  /*1950*/  LEA R59, R15.reuse, R59, 0x8 ;  /* 0x0000003b0f3b7211 */ /* 0x040fe400078e40ff */
[C---:B------:R-:W-:Y:S02]  /*1960*/  LEA R60, R15.reuse, R60, 0x8 ;  /* 0x0000003c0f3c7211 */ /* 0x040fe400078e40ff */
[C---:B------:R-:W-:Y:S02]  /*1970*/  LEA R61, R15.reuse, R61, 0x8 ;  /* 0x0000003d0f3d7211 */ /* 0x040fe400078e40ff */
[C---:B------:R-:W-:Y:S02]  /*1980*/  LEA R62, R15.reuse, R62, 0x8 ;  /* 0x0000003e0f3e7211 */ /* 0x040fe400078e40ff */
[----:B------:R-:W-:-:S02]  /*1990*/  LEA R63, R15, R63, 0x8 ;  /* 0x0000003f0f3f7211 */ /* 0x000fc400078e40ff */
[----:B------:R-:W-:Y:S02]  /*19a0*/  LEA R64, R15, R64, 0x8 ;  /* 0x000000400f407211 */ /* 0x000fe400078e40ff */
[----:B------:R-:W-:Y:S01]  /*19b0*/  IADD3.X R17, RZ, R17, RZ, P2, !PT ;  /* 0x00000011ff117210 */ /* 0x000fe200017fe4ff */
[----:B------:R-:W-:Y:S01]  /*19c0*/  @P1 CALL.REL.NOINC `(.L_x_1) ;  /* 0x0000001000001944 */ /* 0x000fe20003c00000 */
[----:B------:R-:W-:Y:S05]  /*19d0*/  BRA `(.L_x_2) ;  /* 0xffffeb4000007947 */ /* 0x000fea000383ffff */
.L_x_1:
[----:B------:R-:W-:Y:S06]  /*19e0*/  BAR.SYNC 0x0 ;  /* 0x0000000000007b1d */ /* 0x000fec0000000000 */
[----:B------:R-:W-:Y:S01]  /*19f0*/  STS [R47], R20 ;  /* 0x000000142f007388 */ /* 0x000fe20000000800 */
[----:B------:R-:W-:Y:S01]  /*1a00*/  FADD R37, -R36, R37 ;  /* 0x0000002524257221 */ /* 0x000fe20000000100 */
[----:B------:R-:W-:Y:S01]  /*1a10*/  FADD R28, R28, R29 ;  /* 0x0000001d1c1c7221 */ /* 0x000fe20000000000 */
[----:B------:R-:W-:Y:S01]  /*1a20*/  BSSY B0, `(.L_x_3) ;  /* 0x00000c0000007945 */ /* 0x000fe20003800000 */
[----:B------:R-:W-:Y:S01]  /*1a30*/  STS [R47+0x4], R21 ;  /* 0x000004152f007388 */ /* 0x000fe20000000800 */
[----:B------:R-:W-:-:S03]  /*1a40*/  FMUL R11, R37, R37 ;  /* 0x00000025250b7220 */ /* 0x000fc60000400000 */
[----:B------:R-:W-:Y:S04]  /*1a50*/  STS [R47+0x8], R22 ;  /* 0x000008162f007388 */ /* 0x000fe80000000800 */
[----:B------:R-:W-:Y:S04]  /*1a60*/  STS [R47+0xc], R23 ;  /* 0x00000c172f007388 */ /* 0x000fe80000000800 */
        /* <DEDUP_REMOVED lines=8> */
[----:B------:R-:W3:Y:S01]  /*1af0*/  LDS R5, [R56.X4+0xd80] ;  /* 0x000d800038057984 */ /* 0x000ee20000004800 */
[C---:B0-----:R-:W-:Y:S01]  /*1b00*/  FMUL R11, R2.reuse, R11 ;  /* 0x0000000b020b7220 */ /* 0x041fe20000400000 */
[----:B-1----:R-:W-:-:S02]  /*1b10*/  FADD R7, R2, R3 ;  /* 0x0000000302077221 */ /* 0x002fc40000000000 */
[----:B------:R-:W-:Y:S02]  /*1b20*/  LDS R2, [R56.X4+0x1b00] ;  /* 0x001b000038027984 */ /* 0x000fe40000004800 */
[C---:B------:R-:W-:Y:S01]  /*1b30*/  FMUL R6, R7.reuse, 0.25 ;  /* 0x3e80000007067820 */ /* 0x040fe20000400000 */
[C---:B------:R-:W-:Y:S01]  /*1b40*/  FSETP.GEU.AND P3, PT, |R7|.reuse, 1.175494350822287508e-38, PT ;  /* 0x008000000700780b */ /* 0x040fe20003f6e200 */
[----:B--2---:R-:W-:Y:S01]  /*1b50*/  FADD R10, R4, R7 ;  /* 0x00000007040a7221 */ /* 0x004fe20000000000 */
[C---:B------:R-:W-:Y:S02]  /*1b60*/  FSETP.GT.AND P1, PT, |R7|.reuse, 8.50705917302346158658e+37, PT ;  /* 0x7e8000000700780b */ /* 0x040fe40003f24200 */
[----:B------:R-:W-:Y:S01]  /*1b70*/  FSETP.NEU.AND P5, PT, R7, RZ, PT ;  /* 0x000000ff0700720b */ /* 0x000fe20003fad000 */
[----:B------:R-:W-:Y:S01]  /*1b80*/  FMUL R9, R10, 0.25 ;  /* 0x3e8000000a097820 */ /* 0x000fe20000400000 */
[----:B------:R-:W-:Y:S01]  /*1b90*/  FSEL R8, R6, R7, P1 ;  /* 0x0000000706087208 */ /* 0x000fe20000800000 */
[----:B---3--:R-:W-:Y:S01]  /*1ba0*/  FADD R15, R5, R10 ;  /* 0x0000000a050f7221 */ /* 0x008fe20000000000 */
[----:B------:R-:W0:Y:S01]  /*1bb0*/  LDS R6, [R56.X4+0x1200] ;  /* 0x0012000038067984 */ /* 0x000e220000004800 */
[----:B------:R-:W-:-:S02]  /*1bc0*/  FSETP.GEU.AND P2, PT, |R10|, 1.175494350822287508e-38, PT ;  /* 0x008000000a00780b */ /* 0x000fc40003f4e200 */
[----:B------:R-:W-:Y:S02]  /*1bd0*/  FSETP.GT.AND P4, PT, |R10|, 8.50705917302346158658e+37, PT ;  /* 0x7e8000000a00780b */ /* 0x000fe40003f84200 */
[----:B------:R-:W-:Y:S02]  /*1be0*/  @!P3 FMUL R8, R8, 16777216 ;  /* 0x4b8000000808b820 */ /* 0x000fe40000400000 */
[----:B------:R-:W-:Y:S01]  /*1bf0*/  @P1 FMUL R3, R3, 0.25 ;  /* 0x3e80000003031820 */ /* 0x000fe20000400000 */
[----:B------:R-:W-:Y:S02]  /*1c00*/  FSEL R13, R9, R10, P4 ;  /* 0x0000000a090d7208 */ /* 0x000fe40002000000 */
[----:B------:R-:W-:Y:S01]  /*1c10*/  FSETP.GEU.AND P1, PT, |R15|, 1.175494350822287508e-38, PT ;  /* 0x008000000f00780b */ /* 0x000fe20003f2e200 */
[----:B------:R-:W1:Y:S01]  /*1c20*/  MUFU.RCP R8, R8 ;  /* 0x0000000800087308 */ /* 0x000e620000001000 */
[----:B------:R-:W-:Y:S01]  /*1c30*/  @!P3 FMUL R3, R3, 16777216 ;  /* 0x4b8000000303b820 */ /* 0x000fe20000400000 */
[----:B------:R-:W-:Y:S01]  /*1c40*/  FSETP.GT.AND P3, PT, |R15|, 8.50705917302346158658e+37, PT ;  /* 0x7e8000000f00780b */ /* 0x000fe20003f64200 */
[----:B------:R-:W-:-:S02]  /*1c50*/  @!P2 FMUL R13, R13, 16777216 ;  /* 0x4b8000000d0da820 */ /* 0x000fc40000400000 */
[----:B------:R-:W-:Y:S01]  /*1c60*/  @P4 FMUL R4, R4, 0.25 ;  /* 0x3e80000004044820 */ /* 0x000fe20000400000 */
[----:B------:R-:W-:-:S03]  /*1c70*/  FSETP.NEU.AND P4, PT, R10, RZ, PT ;  /* 0x000000ff0a00720b */ /* 0x000fc60003f8d000 */
[----:B------:R-:W2:Y:S01]  /*1c80*/  MUFU.RCP R13, R13 ;  /* 0x0000000d000d7308 */ /* 0x000ea20000001000 */
[----:B------:R-:W-:-:S05]  /*1c90*/  @!P2 FMUL R4, R4, 16777216 ;  /* 0x4b8000000404a820 */ /* 0x000fca0000400000 */
[----:B------:R-:W-:Y:S01]  /*1ca0*/  @P3 FMUL R5, R5, 0.25 ;  /* 0x3e80000005053820 */ /* 0x000fe20000400000 */
[----:B-1----:R-:W-:Y:S01]  /*1cb0*/  FMUL R9, R8, R3 ;  /* 0x0000000308097220 */ /* 0x002fe20000400000 */
[----:B------:R-:W-:Y:S01]  /*1cc0*/  FMUL R8, R15, 0.25 ;  /* 0x3e8000000f087820 */ /* 0x000fe20000400000 */
[----:B------:R-:W1:Y:S01]  /*1cd0*/  LDS R3, [R56.X4+0x1680] ;  /* 0x0016800038037984 */ /* 0x000e620000004800 */
[----:B------:R-:W-:Y:S02]  /*1ce0*/  @!P1 FMUL R5, R5, 16777216 ;  /* 0x4b80000005059820 */ /* 0x000fe40000400000 */
[----:B------:R-:W-:Y:S02]  /*1cf0*/  FSEL R9, R9, RZ, P5 ;  /* 0x000000ff09097208 */ /* 0x000fe40002800000 */
[----:B------:R-:W-:Y:S01]  /*1d00*/  FSEL R14, R8, R15, P3 ;  /* 0x0000000f080e7208 */ /* 0x000fe20001800000 */
[----:B--2---:R-:W-:Y:S02]  /*1d10*/  FMUL R13, R13, R4 ;  /* 0x000000040d0d7220 */ /* 0x004fe40000400000 */
[----:B------:R-:W-:Y:S01]  /*1d20*/  FFMA R37, R37, R9, R36 ;  /* 0x0000000925257223 */ /* 0x000fe20000000024 */
[----:B------:R-:W2:Y:S01]  /*1d30*/  LDS R4, [R56.X4+0x1f80] ;  /* 0x001f800038047984 */ /* 0x000ea20000004800 */
[----:B------:R-:W-:Y:S01]  /*1d40*/  @!P1 FMUL R14, R14, 16777216 ;  /* 0x4b8000000e0e9820 */ /* 0x000fe20000400000 */
[----:B0-----:R-:W-:Y:S01]  /*1d50*/  FADD R16, R6, R15 ;  /* 0x0000000f06107221 */ /* 0x001fe20000000000 */
[----:B------:R-:W-:Y:S01]  /*1d60*/  FFMA R11, R9, R11, R28 ;  /* 0x0000000b090b7223 */ /* 0x000fe2000000001c */
[----:B------:R-:W-:Y:S01]  /*1d70*/  FADD R38, R38, -R37 ;  /* 0x8000002526267221 */ /* 0x000fe20000000000 */
[----:B------:R-:W-:Y:S01]  /*1d80*/  FSEL R13, R13, RZ, P4 ;  /* 0x000000ff0d0d7208 */ /* 0x000fe20002000000 */
[C---:B------:R-:W-:Y:S01]  /*1d90*/  FMUL R9, R16.reuse, 0.25 ;  /* 0x3e80000010097820 */ /* 0x040fe20000400000 */
[----:B------:R-:W-:Y:S06]  /*1da0*/  BAR.SYNC 0x0 ;  /* 0x0000000000007b1d */ /* 0x000fec0000000000 */
[C---:B------:R-:W-:Y:S01]  /*1db0*/  FSETP.GEU.AND P2, PT, |R16|.reuse, 1.175494350822287508e-38, PT ;  /* 0x008000001000780b */ /* 0x040fe20003f4e200 */
[----:B------:R-:W0:Y:S01]  /*1dc0*/  MUFU.RCP R14, R14 ;  /* 0x0000000e000e7308 */ /* 0x000e220000001000 */
[----:B------:R-:W-:Y:S01]  /*1dd0*/  FSETP.GT.AND P3, PT, |R16|, 8.50705917302346158658e+37, PT ;  /* 0x7e8000001000780b */ /* 0x000fe20003f64200 */
[----:B------:R-:W-:Y:S01]  /*1de0*/  FMUL R8, R38, R38 ;  /* 0x0000002626087220 */ /* 0x000fe20000400000 */
[----:B------:R-:W-:Y:S01]  /*1df0*/  FADD R30, R30, R11 ;  /* 0x0000000b1e1e7221 */ /* 0x000fe20000000000 */
[----:B------:R-:W-:Y:S01]  /*1e00*/  FSETP.NEU.AND P1, PT, R15, RZ, PT ;  /* 0x000000ff0f00720b */ /* 0x000fe20003f2d000 */
[----:B------:R-:W-:Y:S01]  /*1e10*/  FFMA R38, R38, R13, R37 ;  /* 0x0000000d26267223 */ /* 0x000fe20000000025 */
[----:B------:R-:W-:Y:S01]  /*1e20*/  FSEL R9, R9, R16, P3 ;  /* 0x0000001009097208 */ /* 0x000fe20001800000 */
[----:B------:R-:W-:-:S02]  /*1e30*/  FMUL R8, R7, R8 ;  /* 0x0000000807087220 */ /* 0x000fc40000400000 */
[----:B------:R-:W-:Y:S02]  /*1e40*/  FADD R39, R39, -R38 ;  /* 0x8000002627277221 */ /* 0x000fe40000000000 */
[----:B------:R-:W-:Y:S01]  /*1e50*/  FFMA R8, R13, R8, R30 ;  /* 0x000000080d087223 */ /* 0x000fe2000000001e */
[----:B------:R-:W-:Y:S02]  /*1e60*/  @!P2 FMUL R9, R9, 16777216 ;  /* 0x4b8000000909a820 */ /* 0x000fe40000400000 */
[----:B------:R-:W-:Y:S01]  /*1e70*/  @P3 FMUL R6, R6, 0.25 ;  /* 0x3e80000006063820 */ /* 0x000fe20000400000 */
[----:B------:R-:W-:Y:S01]  /*1e80*/  FADD R31, R31, R8 ;  /* 0x000000081f1f7221 */ /* 0x000fe20000000000 */
[----:B0-----:R-:W-:Y:S01]  /*1e90*/  FMUL R14, R14, R5 ;  /* 0x000000050e0e7220 */ /* 0x001fe20000400000 */
[----:B-1----:R-:W-:Y:S01]  /*1ea0*/  FADD R7, R3, R16 ;  /* 0x0000001003077221 */ /* 0x002fe20000000000 */
[----:B------:R-:W0:Y:S01]  /*1eb0*/  MUFU.RCP R9, R9 ;  /* 0x0000000900097308 */ /* 0x000e220000001000 */
[----:B------:R-:W-:Y:S01]  /*1ec0*/  @!P2 FMUL R6, R6, 16777216 ;  /* 0x4b8000000606a820 */ /* 0x000fe20000400000 */
[----:B------:R-:W-:Y:S01]  /*1ed0*/  FMUL R5, R39, R39 ;  /* 0x0000002727057220 */ /* 0x000fe20000400000 */
[----:B------:R-:W-:Y:S01]  /*1ee0*/  FSEL R14, R14, RZ, P1 ;  /* 0x000000ff0e0e7208 */ /* 0x000fe20000800000 */
[C---:B------:R-:W-:Y:S01]  /*1ef0*/  FMUL R8, R7.reuse, 0.25 ;  /* 0x3e80000007087820 */ /* 0x040fe20000400000 */
[C---:B------:R-:W-:Y:S01]  /*1f00*/  FSETP.GEU.AND P1, PT, |R7|.reuse, 1.175494350822287508e-38, PT ;  /* 0x008000000700780b */ /* 0x040fe20003f2e200 */
[----:B------:R-:W-:Y:S01]  /*1f10*/  FADD R11, R2, R7 ;  /* 0x00000007020b7221 */ /* 0x000fe20000000000 */
[----:B------:R-:W-:Y:S01]  /*1f20*/  FSETP.GT.AND P4, PT, |R7|, 8.50705917302346158658e+37, PT ;  /* 0x7e8000000700780b */ /* 0x000fe20003f84200 */
[----:B------:R-:W-:Y:S01]  /*1f30*/  FMUL R5, R10, R5 ;  /* 0x000000050a057220 */ /* 0x000fe20000400000 */
[----:B------:R-:W-:Y:S01]  /*1f40*/  FSETP.NEU.AND P3, PT, R16, RZ, PT ;  /* 0x000000ff1000720b */ /* 0x000fe20003f6d000 */
[C---:B------:R-:W-:Y:S01]  /*1f50*/  FMUL R10, R11.reuse, 0.25 ;  /* 0x3e8000000b0a7820 */ /* 0x040fe20000400000 */
[----:B------:R-:W-:Y:S01]  /*1f60*/  FSEL R8, R8, R7, P4 ;  /* 0x0000000708087208 */ /* 0x000fe20002000000 */
[----:B--2---:R-:W-:Y:S01]  /*1f70*/  FADD R13, R4, R11 ;  /* 0x0000000b040d7221 */ /* 0x004fe20000000000 */
[----:B------:R-:W-:Y:S01]  /*1f80*/  FSETP.GEU.AND P2, PT, |R11|, 1.175494350822287508e-38, PT ;  /* 0x008000000b00780b */ /* 0x000fe20003f4e200 */
[----:B------:R-:W-:Y:S01]  /*1f90*/  FFMA R39, R39, R14, R38 ;  /* 0x0000000e27277223 */ /* 0x000fe20000000026 */
[----:B------:R-:W-:Y:S01]  /*1fa0*/  FFMA R5, R14, R5, R31 ;  /* 0x000000050e057223 */ /* 0x000fe2000000001f */
[----:B0-----:R-:W-:Y:S01]  /*1fb0*/  FMUL R9, R9, R6 ;  /* 0x0000000609097220 */ /* 0x001fe20000400000 */
[----:B------:R-:W0:Y:S01]  /*1fc0*/  SHFL.BFLY PT, R18, R13, 0x10, 0x1f ;  /* 0x0e001f000d127f89 */ /* 0x000e2200000e0000 */
[----:B------:R-:W-:Y:S01]  /*1fd0*/  @!P1 FMUL R8, R8, 16777216 ;  /* 0x4b80000008089820 */ /* 0x000fe20000400000 */
[----:B------:R-:W-:Y:S01]  /*1fe0*/  FMUL R14, R13, 0.25 ;  /* 0x3e8000000d0e7820 */ /* 0x000fe20000400000 */
[----:B------:R-:W-:Y:S01]  /*1ff0*/  @P4 FMUL R3, R3, 0.25 ;  /* 0x3e80000003034820 */ /* 0x000fe20000400000 */
[----:B------:R-:W-:Y:S01]  /*2000*/  FSEL R9, R9, RZ, P3 ;  /* 0x000000ff09097208 */ /* 0x000fe20001800000 */
[----:B------:R-:W-:Y:S01]  /*2010*/  FADD R40, R40, -R39 ;  /* 0x8000002728287221 */ /* 0x000fe20000000000 */
[----:B------:R-:W-:Y:S01]  /*2020*/  FSETP.GT.AND P3, PT, |R11|, 8.50705917302346158658e+37, PT ;  /* 0x7e8000000b00780b */ /* 0x000fe20003f64200 */
[----:B------:R-:W1:Y:S01]  /*2030*/  MUFU.RCP R8, R8 ;  /* 0x0000000800087308 */ /* 0x000e620000001000 */
[C---:B------:R-:W-:Y:S01]  /*2040*/  FSETP.GEU.AND P4, PT, |R13|.reuse, 1.175494350822287508e-38, PT ;  /* 0x008000000d00780b */ /* 0x040fe20003f8e200 */
[----:B------:R-:W-:Y:S01]  /*2050*/  FADD R32, R32, R5 ;  /* 0x0000000520207221 */ /* 0x000fe20000000000 */
[----:B------:R-:W-:Y:S01]  /*2060*/  FSEL R10, R10, R11, P3 ;  /* 0x0000000b0a0a7208 */ /* 0x000fe20001800000 */
[C---:B------:R-:W-:Y:S01]  /*2070*/  FMUL R6, R40.reuse, R40 ;  /* 0x0000002828067220 */ /* 0x040fe20000400000 */
[----:B------:R-:W-:Y:S01]  /*2080*/  FSETP.GT.AND P5, PT, |R13|, 8.50705917302346158658e+37, PT ;  /* 0x7e8000000d00780b */ /* 0x000fe20003fa4200 */
[----:B------:R-:W-:Y:S01]  /*2090*/  @!P1 FMUL R3, R3, 16777216 ;  /* 0x4b80000003039820 */ /* 0x000fe20000400000 */
[----:B------:R-:W-:Y:S01]  /*20a0*/  FFMA R40, R40, R9, R39 ;  /* 0x0000000928287223 */ /* 0x000fe20000000027 */
[----:B------:R-:W-:Y:S01]  /*20b0*/  @!P2 FMUL R10, R10, 16777216 ;  /* 0x4b8000000a0aa820 */ /* 0x000fe20000400000 */
[----:B------:R-:W-:Y:S01]  /*20c0*/  FSEL R14, R14, R13, P5 ;  /* 0x0000000d0e0e7208 */ /* 0x000fe20002800000 */
[----:B------:R-:W-:Y:S01]  /*20d0*/  FMUL R6, R15, R6 ;  /* 0x000000060f067220 */ /* 0x000fe20000400000 */
[----:B------:R-:W-:Y:S01]  /*20e0*/  FADD R41, R41, -R40 ;  /* 0x8000002829297221 */ /* 0x000fe20000000000 */
[----:B------:R-:W2:Y:S01]  /*20f0*/  MUFU.RCP R5, R10 ;  /* 0x0000000a00057308 */ /* 0x000ea20000001000 */
[----:B------:R-:W-:Y:S01]  /*2100*/  FSETP.NEU.AND P1, PT, R7, RZ, PT ;  /* 0x000000ff0700720b */ /* 0x000fe20003f2d000 */
[----:B------:R-:W-:Y:S01]  /*2110*/  @!P4 FMUL R14, R14, 16777216 ;  /* 0x4b8000000e0ec820 */ /* 0x000fe20000400000 */
[----:B------:R-:W-:Y:S01]  /*2120*/  FFMA R6, R9, R6, R32 ;  /* 0x0000000609067223 */ /* 0x000fe20000000020 */
[----:B-1----:R-:W-:Y:S01]  /*2130*/  FMUL R8, R8, R3 ;  /* 0x0000000308087220 */ /* 0x002fe20000400000 */
[----:B------:R-:W-:Y:S01]  /*2140*/  @P3 FMUL R2, R2, 0.25 ;  /* 0x3e80000002023820 */ /* 0x000fe20000400000 */
[----:B------:R-:W-:Y:S01]  /*2150*/  FMUL R3, R41, R41 ;  /* 0x0000002929037220 */ /* 0x000fe20000400000 */
[----:B------:R-:W-:Y:S01]  /*2160*/  FADD R33, R33, R6 ;  /* 0x0000000621217221 */ /* 0x000fe20000000000 */
[----:B------:R-:W1:Y:S01]  /*2170*/  MUFU.RCP R9, R14 ;  /* 0x0000000e00097308 */ /* 0x000e620000001000 */
[----:B------:R-:W-:Y:S01]  /*2180*/  FSEL R8, R8, RZ, P1 ;  /* 0x000000ff08087208 */ /* 0x000fe20000800000 */
[----:B------:R-:W-:Y:S01]  /*2190*/  @!P2 FMUL R2, R2, 16777216 ;  /* 0x4b8000000202a820 */ /* 0x000fe20000400000 */
[----:B------:R-:W-:Y:S01]  /*21a0*/  FMUL R3, R16, R3 ;  /* 0x0000000310037220 */ /* 0x000fe20000400000 */
[----:B------:R-:W-:Y:S01]  /*21b0*/  @P5 FMUL R4, R4, 0.25 ;  /* 0x3e80000004045820 */ /* 0x000fe20000400000 */
[----:B------:R-:W-:Y:S01]  /*21c0*/  FSETP.NEU.AND P1, PT, R11, RZ, PT ;  /* 0x000000ff0b00720b */ /* 0x000fe20003f2d000 */
[----:B------:R-:W-:Y:S01]  /*21d0*/  FFMA R41, R41, R8, R40 ;  /* 0x0000000829297223 */ /* 0x000fe20000000028 */
[----:B0-----:R-:W-:Y:S01]  /*21e0*/  FADD R6, R13, R18 ;  /* 0x000000120d067221 */ /* 0x001fe20000000000 */
[----:B--2---:R-:W-:Y:S01]  /*21f0*/  FMUL R5, R5, R2 ;  /* 0x0000000205057220 */ /* 0x004fe20000400000 */
[----:B------:R-:W-:Y:S01]  /*2200*/  FFMA R3, R8, R3, R33 ;  /* 0x0000000308037223 */ /* 0x000fe20000000021 */
[----:B------:R-:W-:Y:S01]  /*2210*/  @!P4 FMUL R4, R4, 16777216 ;  /* 0x4b8000000404c820 */ /* 0x000fe20000400000 */
[----:B------:R-:W-:Y:S01]  /*2220*/  FADD R42, R42, -R41 ;  /* 0x800000292a2a7221 */ /* 0x000fe20000000000 */
[----:B------:R-:W-:Y:S01]  /*2230*/  FSETP.GEU.AND P3, PT, |R6|, 1.175494350822287508e-38, PT ;  /* 0x008000000600780b */ /* 0x000fe20003f6e200 */
[----:B------:R-:W-:Y:S01]  /*2240*/  FADD R34, R34, R3 ;  /* 0x0000000322227221 */ /* 0x000fe20000000000 */
[----:B------:R-:W-:Y:S01]  /*2250*/  FSEL R5, R5, RZ, P1 ;  /* 0x000000ff05057208 */ /* 0x000fe20000800000 */
[----:B------:R-:W-:Y:S01]  /*2260*/  FMUL R2, R42, R42 ;  /* 0x0000002a2a027220 */ /* 0x000fe20000400000 */
[----:B-1----:R-:W-:Y:S01]  /*2270*/  FMUL R9, R9, R4 ;  /* 0x0000000409097220 */ /* 0x002fe20000400000 */
[----:B------:R-:W-:Y:S01]  /*2280*/  FSETP.NEU.AND P2, PT, R13, RZ, PT ;  /* 0x000000ff0d00720b */ /* 0x000fe20003f4d000 */
[----:B------:R-:W-:Y:S01]  /*2290*/  FMUL R3, R6, 0.25 ;  /* 0x3e80000006037820 */ /* 0x000fe20000400000 */
[----:B------:R-:W-:Y:S01]  /*22a0*/  FFMA R42, R42, R5, R41 ;  /* 0x000000052a2a7223 */ /* 0x000fe20000000029 */
[----:B------:R-:W-:Y:S01]  /*22b0*/  FSETP.GT.AND P1, PT, |R6|, 8.50705917302346158658e+37, PT ;  /* 0x7e8000000600780b */ /* 0x000fe20003f24200 */
[----:B------:R-:W-:Y:S01]  /*22c0*/  FMUL R2, R7, R2 ;  /* 0x0000000207027220 */ /* 0x000fe20000400000 */
[----:B------:R-:W-:Y:S01]  /*22d0*/  FSEL R9, R9, RZ, P2 ;  /* 0x000000ff09097208 */ /* 0x000fe20001000000 */
[----:B------:R-:W-:Y:S01]  /*22e0*/  FADD R43, R43, -R42 ;  /* 0x8000002a2b2b7221 */ /* 0x000fe20000000000 */
[----:B------:R-:W-:Y:S01]  /*22f0*/  FSEL R7, R3, R6, P1 ;  /* 0x0000000603077208 */ /* 0x000fe20000800000 */
[----:B------:R-:W-:Y:S01]  /*2300*/  FFMA R2, R5, R2, R34 ;  /* 0x0000000205027223 */ /* 0x000fe20000000022 */
[----:B------:R-:W0:Y:S01]  /*2310*/  SHFL.BFLY PT, R15, R6, 0x8, 0x1f ;  /* 0x0d001f00060f7f89 */ /* 0x000e2200000e0000 */
[C---:B------:R-:W-:Y:S01]  /*2320*/  FFMA R42, R43.reuse, R9, R42 ;  /* 0x000000092b2a7223 */ /* 0x040fe2000000002a */
[----:B------:R-:W-:Y:S01]  /*2330*/  FMUL R4, R43, R43 ;  /* 0x0000002b2b047220 */ /* 0x000fe20000400000 */
[----:B------:R-:W-:Y:S01]  /*2340*/  @!P3 FMUL R7, R7, 16777216 ;  /* 0x4b8000000707b820 */ /* 0x000fe20000400000 */
[----:B------:R-:W-:-:S02]  /*2350*/  FADD R2, R35, R2 ;  /* 0x0000000223027221 */ /* 0x000fc40000000000 */
[----:B------:R-:W1:Y:S01]  /*2360*/  SHFL.BFLY PT, R3, R42, 0x10, 0x1f ;  /* 0x0e001f002a037f89 */ /* 0x000e6200000e0000 */
[----:B------:R-:W-:Y:S01]  /*2370*/  FMUL R4, R11, R4 ;  /* 0x000000040b047220 */ /* 0x000fe20000400000 */
[----:B------:R-:W-:Y:S01]  /*2380*/  @P1 FMUL R18, R18, 0.25 ;  /* 0x3e80000012121820 */ /* 0x000fe20000400000 */
[----:B------:R-:W2:Y:S01]  /*2390*/  MUFU.RCP R7, R7 ;  /* 0x0000000700077308 */ /* 0x000ea20000001000 */
[----:B------:R-:W-:Y:S01]  /*23a0*/  FSETP.NEU.AND P1, PT, R6, RZ, PT ;  /* 0x000000ff0600720b */ /* 0x000fe20003f2d000 */
[----:B------:R-:W-:Y:S01]  /*23b0*/  FFMA R2, R9, R4, R2 ;  /* 0x0000000409027223 */ /* 0x000fe20000000002 */
[----:B------:R-:W-:-:S04]  /*23c0*/  @!P3 FMUL R18, R18, 16777216 ;  /* 0x4b8000001212b820 */ /* 0x000fc80000400000 */
[----:B------:R-:W3:Y:S01]  /*23d0*/  SHFL.BFLY PT, R5, R2, 0x10, 0x1f ;  /* 0x0e001f0002057f89 */ /* 0x000ee200000e0000 */
[----:B0-----:R-:W-:Y:S01]  /*23e0*/  FADD R8, R6, R15 ;  /* 0x0000000f06087221 */ /* 0x001fe20000000000 */
[----:B--2---:R-:W-:-:S04]  /*23f0*/  FMUL R18, R7, R18 ;  /* 0x0000001207127220 */ /* 0x004fc80000400000 */
[----:B------:R-:W-:Y:S01]  /*2400*/  FSETP.GEU.AND P2, PT, |R8|, 1.175494350822287508e-38, PT ;  /* 0x008000000800780b */ /* 0x000fe20003f4e200 */
[----:B-1----:R-:W-:Y:S01]  /*2410*/  FADD R3, -R42, R3 ;  /* 0x000000032a037221 */ /* 0x002fe20000000100 */
[----:B------:R-:W-:Y:S02]  /*2420*/  FSEL R18, R18, RZ, P1 ;  /* 0x000000ff12127208 */ /* 0x000fe40000800000 */
[C---:B------:R-:W-:Y:S01]  /*2430*/  FSETP.GT.AND P1, PT, |R8|.reuse, 8.50705917302346158658e+37, PT ;  /* 0x7e8000000800780b */ /* 0x040fe20003f24200 */
[C---:B------:R-:W-:Y:S02]  /*2440*/  FMUL R4, R3.reuse, R3 ;  /* 0x0000000303047220 */ /* 0x040fe40000400000 */
[----:B------:R-:W-:Y:S01]  /*2450*/  FFMA R42, R3, R18, R42 ;  /* 0x00000012032a7223 */ /* 0x000fe2000000002a */
[----:B------:R-:W-:Y:S01]  /*2460*/  FMUL R3, R8, 0.25 ;  /* 0x3e80000008037820 */ /* 0x000fe20000400000 */
[----:B------:R-:W-:Y:S01]  /*2470*/  FMUL R4, R13, R4 ;  /* 0x000000040d047220 */ /* 0x000fe20000400000 */
[----:B---3--:R-:W-:-:S03]  /*2480*/  FADD R5, R2, R5 ;  /* 0x0000000502057221 */ /* 0x008fc60000000000 */
[----:B------:R-:W-:Y:S02]  /*2490*/  FSEL R2, R3, R8, P1 ;  /* 0x0000000803027208 */ /* 0x000fe40000800000 */
[----:B------:R-:W0:Y:S01]  /*24a0*/  SHFL.BFLY PT, R3, R42, 0x8, 0x1f ;  /* 0x0d001f002a037f89 */ /* 0x000e2200000e0000 */
[----:B------:R-:W-:Y:S01]  /*24b0*/  FFMA R4, R18, R4, R5 ;  /* 0x0000000412047223 */ /* 0x000fe20000000005 */
[----:B------:R-:W-:Y:S01]  /*24c0*/  @P1 FMUL R15, R15, 0.25 ;  /* 0x3e8000000f0f1820 */ /* 0x000fe20000400000 */
[----:B------:R-:W-:Y:S01]  /*24d0*/  @!P2 FMUL R2, R2, 16777216 ;  /* 0x4b8000000202a820 */ /* 0x000fe20000400000 */
[----:B------:R-:W-:Y:S02]  /*24e0*/  FSETP.NEU.AND P1, PT, R8, RZ, PT ;  /* 0x000000ff0800720b */ /* 0x000fe40003f2d000 */
[----:B------:R-:W1:Y:S01]  /*24f0*/  SHFL.BFLY PT, R5, R4, 0x8, 0x1f ;  /* 0x0d001f0004057f89 */ /* 0x000e6200000e0000 */
[----:B------:R-:W-:Y:S01]  /*2500*/  @!P2 FMUL R15, R15, 16777216 ;  /* 0x4b8000000f0fa820 */ /* 0x000fe20000400000 */
[----:B------:R-:W-:Y:S01]  /*2510*/  ISETP.GE.AND P2, PT, R0, 0x40, PT ;  /* 0x000000400000780c */ /* 0x000fe20003f46270 */
[----:B------:R-:W2:Y:S01]  /*2520*/  MUFU.RCP R2, R2 ;  /* 0x0000000200027308 */ /* 0x000ea20000001000 */
[----:B0-----:R-:W-:Y:S01]  /*2530*/  FADD R3, -R42, R3 ;  /* 0x000000032a037221 */ /* 0x001fe20000000100 */
[----:B--2---:R-:W-:-:S03]  /*2540*/  FMUL R15, R2, R15 ;  /* 0x0000000f020f7220 */ /* 0x004fc60000400000 */
[----:B------:R-:W-:Y:S02]  /*2550*/  FMUL R7, R3, R3 ;  /* 0x0000000303077220 */ /* 0x000fe40000400000 */
[----:B------:R-:W-:Y:S01]  /*2560*/  FSEL R15, R15, RZ, P1 ;  /* 0x000000ff0f0f7208 */ /* 0x000fe20000800000 */
[----:B-1----:R-:W-:Y:S01]  /*2570*/  FADD R10, R4, R5 ;  /* 0x00000005040a7221 */ /* 0x002fe20000000000 */
[----:B------:R-:W-:Y:S01]  /*2580*/  ISETP.NE.AND P1, PT, R45, RZ, PT ;  /* 0x000000ff2d00720c */ /* 0x000fe20003f25270 */
[----:B------:R-:W-:Y:S01]  /*2590*/  FMUL R7, R6, R7 ;  /* 0x0000000706077220 */ /* 0x000fe20000400000 */
[----:B------:R-:W-:Y:S01]  /*25a0*/  SHF.L.U32 R5, R44, 0x5, RZ ;  /* 0x000000052c057819 */ /* 0x000fe200000006ff */
[----:B------:R-:W-:Y:S02]  /*25b0*/  FFMA R42, R3, R15, R42 ;  /* 0x0000000f032a7223 */ /* 0x000fe4000000002a */
[----:B------:R-:W-:-:S08]  /*25c0*/  FFMA R10, R15, R7, R10 ;  /* 0x000000070f0a7223 */ /* 0x000fd0000000000a */
[----:B------:R-:W-:Y:S05]  /*25d0*/  @P1 BRA `(.L_x_4) ;  /* 0x0000004000001947 */ /* 0x000fea0003800000 */
[----:B------:R-:W-:-:S05]  /*25e0*/  LOP3.LUT R3, R5, R46, RZ, 0xfc, !PT ;  /* 0x0000002e05037212 */ /* 0x000fca00078efcff */
[----:B------:R0:W-:Y:S04]  /*25f0*/  STS [R3], R42 ;  /* 0x0000002a03007388 */ /* 0x0001e80000000800 */
[----:B------:R0:W-:Y:S04]  /*2600*/  STS [R3+0x100], R10 ;  /* 0x0001000a03007388 */ /* 0x0001e80000000800 */
[----:B------:R0:W-:Y:S02]  /*2610*/  STS [R3+0x200], R8 ;  /* 0x0002000803007388 */ /* 0x0001e40000000800 */
.L_x_4:
[----:B------:R-:W-:Y:S05]  /*2620*/  BSYNC B0 ;  /* 0x0000000000007941 */ /* 0x000fea0003800000 */
.L_x_3:
[----:B------:R-:W-:Y:S06]  /*2630*/  BAR.SYNC 0x0 ;  /* 0x0000000000007b1d */ /* 0x000fec0000000000 */
[----:B------:R-:W1:Y:S01]  /*2640*/  @!P2 LDS R4, [R0.X4+0x200] ;  /* 0x000200000004a984 */ /* 0x000e620000004800 */
[----:B------:R-:W-:-:S03]  /*2650*/  ISETP.EQ.AND P0, PT, R48, RZ, !P0 ;  /* 0x000000ff3000720c */ /* 0x000fc60004702270 */
[----:B------:R-:W-:Y:S04]  /*2660*/  @!P2 LDS R2, [R0.X4] ;  /* 0x000000000002a984 */ /* 0x000fe80000004800 */
[----:B0-----:R-:W0:Y:S04]  /*2670*/  @!P2 LDS R3, [R0.X4+0x100] ;  /* 0x000100000003a984 */ /* 0x001e280000004800 */
[----:B-1----:R-:W1:Y:S04]  /*2680*/  SHFL.BFLY PT, R9, R4, 0x4, 0x1f ;  /* 0x0c801f0004097f89 */ /* 0x002e6800000e0000 */
[----:B0-----:R-:W0:Y:S01]  /*2690*/  SHFL.BFLY PT, R6, R3, 0x4, 0x1f ;  /* 0x0c801f0003067f89 */ /* 0x001e2200000e0000 */
[----:B-1----:R-:W-:-:S04]  /*26a0*/  FADD R8, R4, R9 ;  /* 0x0000000904087221 */ /* 0x002fc80000000000 */
[C---:B------:R-:W-:Y:S01]  /*26b0*/  FMUL R7, R8.reuse, 0.25 ;  /* 0x3e80000008077820 */ /* 0x040fe20000400000 */
[C---:B------:R-:W-:Y:S01]  /*26c0*/  FSETP.GEU.AND P2, PT, |R8|.reuse, 1.175494350822287508e-38, PT ;  /* 0x008000000800780b */ /* 0x040fe20003f4e200 */
[----:B------:R-:W1:Y:S01]  /*26d0*/  SHFL.BFLY PT, R13, R8, 0x2, 0x1f ;  /* 0x0c401f00080d7f89 */ /* 0x000e6200000e0000 */
[----:B------:R-:W-:Y:S01]  /*26e0*/  FSETP.GT.AND P1, PT, |R8|, 8.50705917302346158658e+37, PT ;  /* 0x7e8000000800780b */ /* 0x000fe20003f24200 */
[----:B0-----:R-:W-:-:S03]  /*26f0*/  FADD R6, R3, R6 ;  /* 0x0000000603067221 */ /* 0x001fc60000000000 */
[----:B------:R-:W-:Y:S02]  /*2700*/  FSEL R10, R7, R8, P1 ;  /* 0x00000008070a7208 */ /* 0x000fe40000800000 */
[----:B------:R-:W0:Y:S05]  /*2710*/  SHFL.BFLY PT, R7, R2, 0x4, 0x1f ;  /* 0x0c801f0002077f89 */ /* 0x000e2a00000e0000 */
[----:B------:R-:W-:Y:S02]  /*2720*/  @!P2 FMUL R10, R10, 16777216 ;  /* 0x4b8000000a0aa820 */ /* 0x000fe40000400000 */
[----:B------:R-:W-:-:S04]  /*2730*/  @P1 FMUL R9, R9, 0.25 ;  /* 0x3e80000009091820 */ /* 0x000fc80000400000 */
[----:B------:R-:W2:Y:S01]  /*2740*/  MUFU.RCP R10, R10 ;  /* 0x0000000a000a7308 */ /* 0x000ea20000001000 */
[----:B------:R-:W-:Y:S01]  /*2750*/  @!P2 FMUL R9, R9, 16777216 ;  /* 0x4b8000000909a820 */ /* 0x000fe20000400000 */
[C---:B------:R-:W-:Y:S01]  /*2760*/  FSETP.NEU.AND P2, PT, R8.reuse, RZ, PT ;  /* 0x000000ff0800720b */ /* 0x040fe20003f4d000 */
[----:B-1----:R-:W-:-:S04]  /*2770*/  FADD R14, R8, R13 ;  /* 0x0000000d080e7221 */ /* 0x002fc80000000000 */
[C---:B------:R-:W-:Y:S01]  /*2780*/  FMUL R15, R14.reuse, 0.25 ;  /* 0x3e8000000e0f7820 */ /* 0x040fe20000400000 */
[C---:B------:R-:W-:Y:S01]  /*2790*/  FSETP.GEU.AND P3, PT, |R14|.reuse, 1.175494350822287508e-38, PT ;  /* 0x008000000e00780b */ /* 0x040fe20003f6e200 */
[----:B------:R-:W1:Y:S01]  /*27a0*/  SHFL.BFLY PT, R17, R14, 0x1, 0x1f ;  /* 0x0c201f000e117f89 */ /* 0x000e6200000e0000 */
[----:B------:R-:W-:Y:S01]  /*27b0*/  FSETP.GT.AND P1, PT, |R14|, 8.50705917302346158658e+37, PT ;  /* 0x7e8000000e00780b */ /* 0x000fe20003f24200 */
[----:B0-----:R-:W-:Y:S01]  /*27c0*/  FADD R7, -R2, R7 ;  /* 0x0000000702077221 */ /* 0x001fe20000000100 */
[----:B--2---:R-:W-:Y:S02]  /*27d0*/  FMUL R9, R10, R9 ;  /* 0x000000090a097220 */ /* 0x004fe40000400000 */
[----:B------:R-:W-:Y:S01]  /*27e0*/  FSEL R15, R15, R14, P1 ;  /* 0x0000000e0f0f7208 */ /* 0x000fe20000800000 */
[----:B------:R-:W-:Y:S02]  /*27f0*/  FMUL R11, R7, R7 ;  /* 0x00000007070b7220 */ /* 0x000fe40000400000 */
[----:B------:R-:W-:-:S02]  /*2800*/  FSEL R9, R9, RZ, P2 ;  /* 0x000000ff09097208 */ /* 0x000fc40001000000 */
[----:B------:R-:W-:Y:S02]  /*2810*/  FMUL R11, R4, R11 ;  /* 0x0000000b040b7220 */ /* 0x000fe40000400000 */
[----:B------:R-:W-:Y:S01]  /*2820*/  @!P3 FMUL R15, R15, 16777216 ;  /* 0x4b8000000f0fb820 */ /* 0x000fe20000400000 */
[----:B------:R-:W-:Y:S01]  /*2830*/  FFMA R2, R7, R9, R2 ;  /* 0x0000000907027223 */ /* 0x000fe20000000002 */
[----:B------:R-:W-:Y:S02]  /*2840*/  FFMA R6, R9, R11, R6 ;  /* 0x0000000b09067223 */ /* 0x000fe40000000006 */
[----:B------:R0:W2:Y:S01]  /*2850*/  MUFU.RCP R4, R15 ;  /* 0x0000000f00047308 */ /* 0x0000a20000001000 */
[----:B------:R-:W-:Y:S01]  /*2860*/  @P1 FMUL R13, R13, 0.25 ;  /* 0x3e8000000d0d1820 */ /* 0x000fe20000400000 */
[----:B------:R-:W-:Y:S01]  /*2870*/  FSETP.NEU.AND P1, PT, R14, RZ, PT ;  /* 0x000000ff0e00720b */ /* 0x000fe20003f2d000 */
[----:B------:R-:W3:Y:S02]  /*2880*/  SHFL.BFLY PT, R3, R2, 0x2, 0x1f ;  /* 0x0c401f0002037f89 */ /* 0x000ee400000e0000 */
[----:B------:R-:W-:-:S02]  /*2890*/  @!P3 FMUL R13, R13, 16777216 ;  /* 0x4b8000000d0db820 */ /* 0x000fc40000400000 */
[----:B------:R-:W4:Y:S01]  /*28a0*/  SHFL.BFLY PT, R7, R6, 0x2, 0x1f ;  /* 0x0c401f0006077f89 */ /* 0x000f2200000e0000 */
[----:B-1----:R-:W-:Y:S01]  /*28b0*/  FADD R11, R14, R17 ;  /* 0x000000110e0b7221 */ /* 0x002fe20000000000 */
[----:B0-----:R-:W-:-:S03]  /*28c0*/  MOV R15, 0x4 ;  /* 0x00000004000f7802 */ /* 0x001fc60000000f00 */
[C---:B------:R-:W-:Y:S01]  /*28d0*/  FMUL R10, R11.reuse, 0.25 ;  /* 0x3e8000000b0a7820 */ /* 0x040fe20000400000 */
[----:B------:R-:W-:Y:S01]  /*28e0*/  FSETP.GEU.AND P2, PT, |R11|, 1.175494350822287508e-38, PT ;  /* 0x008000000b00780b */ /* 0x000fe20003f4e200 */
[----:B--2---:R-:W-:-:S05]  /*28f0*/  FMUL R4, R4, R13 ;  /* 0x0000000d04047220 */ /* 0x004fca0000400000 */
[----:B------:R-:W-:Y:S02]  /*2900*/  FSEL R4, R4, RZ, P1 ;  /* 0x000000ff04047208 */ /* 0x000fe40000800000 */
[----:B------:R-:W-:Y:S01]  /*2910*/  FSETP.GT.AND P1, PT, |R11|, 8.50705917302346158658e+37, PT ;  /* 0x7e8000000b00780b */ /* 0x000fe20003f24200 */
[----:B---3--:R-:W-:-:S03]  /*2920*/  FADD R3, -R2, R3 ;  /* 0x0000000302037221 */ /* 0x008fc60000000100 */
[----:B------:R-:W-:Y:S01]  /*2930*/  FSEL R10, R10, R11, P1 ;  /* 0x0000000b0a0a7208 */ /* 0x000fe20000800000 */
[C---:B------:R-:W-:Y:S01]  /*2940*/  FFMA R2, R3.reuse, R4, R2 ;  /* 0x0000000403027223 */ /* 0x040fe20000000002 */
[----:B------:R-:W-:Y:S01]  /*2950*/  FMUL R3, R3, R3 ;  /* 0x0000000303037220 */ /* 0x000fe20000400000 */
[----:B----4-:R-:W-:Y:S02]  /*2960*/  FADD R7, R6, R7 ;  /* 0x0000000706077221 */ /* 0x010fe40000000000 */
[----:B------:R-:W-:Y:S01]  /*2970*/  @!P2 FMUL R10, R10, 16777216 ;  /* 0x4b8000000a0aa820 */ /* 0x000fe20000400000 */
[----:B------:R-:W-:Y:S01]  /*2980*/  FMUL R3, R8, R3 ;  /* 0x0000000308037220 */ /* 0x000fe20000400000 */
[----:B------:R-:W0:Y:S02]  /*2990*/  SHFL.BFLY PT, R9, R2, 0x1, 0x1f ;  /* 0x0c201f0002097f89 */ /* 0x000e2400000e0000 */
[----:B------:R-:W-:Y:S01]  /*29a0*/  @P1 FMUL R17, R17, 0.25 ;  /* 0x3e80000011111820 */ /* 0x000fe20000400000 */
[----:B------:R-:W-:Y:S01]  /*29b0*/  ISETP.NE.AND P1, PT, R44, RZ, PT ;  /* 0x000000ff2c00720c */ /* 0x000fe20003f25270 */
[----:B------:R-:W-:Y:S01]  /*29c0*/  FFMA R3, R4, R3, R7 ;  /* 0x0000000304037223 */ /* 0x000fe20000000007 */
[----:B------:R-:W1:Y:S01]  /*29d0*/  MUFU.RCP R10, R10 ;  /* 0x0000000a000a7308 */ /* 0x000e620000001000 */
[----:B------:R-:W-:Y:S01]  /*29e0*/  @!P2 FMUL R17, R17, 16777216 ;  /* 0x4b8000001111a820 */ /* 0x000fe20000400000 */
[----:B------:R-:W-:-:S02]  /*29f0*/  FSETP.NEU.AND P2, PT, R11, RZ, PT ;  /* 0x000000ff0b00720b */ /* 0x000fc40003f4d000 */
[----:B------:R-:W2:Y:S01]  /*2a00*/  SHFL.BFLY PT, R4, R3, 0x1, 0x1f ;  /* 0x0c201f0003047f89 */ /* 0x000ea200000e0000 */
[----:B------:R-:W-:Y:S01]  /*2a10*/  ISETP.LT.AND P1, PT, R0, 0x40, !P1 ;  /* 0x000000400000780c */ /* 0x000fe20004f21270 */
[----:B-1----:R-:W-:-:S12]  /*2a20*/  FMUL R17, R10, R17 ;  /* 0x000000110a117220 */ /* 0x002fd80000400000 */
[----:B------:R-:W-:Y:S01]  /*2a30*/  @P1 STS [R0.X4+0x200], R11 ;  /* 0x0002000b00001388 */ /* 0x000fe20000004800 */
[----:B0-----:R-:W-:Y:S01]  /*2a40*/  FADD R9, -R2, R9 ;  /* 0x0000000902097221 */ /* 0x001fe20000000100 */
[----:B------:R-:W-:-:S03]  /*2a50*/  FSEL R17, R17, RZ, P2 ;  /* 0x000000ff11117208 */ /* 0x000fc60001000000 */
[C---:B------:R-:W-:Y:S02]  /*2a60*/  FMUL R7, R9.reuse, R9 ;  /* 0x0000000909077220 */ /* 0x040fe40000400000 */
[----:B------:R-:W-:Y:S02]  /*2a70*/  FFMA R9, R9, R17, R2 ;  /* 0x0000001109097223 */ /* 0x000fe40000000002 */
[----:B------:R-:W-:Y:S01]  /*2a80*/  FMUL R7, R14, R7 ;  /* 0x000000070e077220 */ /* 0x000fe20000400000 */
[----:B--2---:R-:W-:Y:S01]  /*2a90*/  FADD R4, R3, R4 ;  /* 0x0000000403047221 */ /* 0x004fe20000000000 */
[----:B------:R-:W-:Y:S01]  /*2aa0*/  IMAD.WIDE R2, R12, R15, c[0x0][0x178] ;  /* 0x00005e000c027625 */ /* 0x000fe200078e020f */
[----:B------:R-:W-:Y:S02]  /*2ab0*/  @P1 STS [R0.X4], R9 ;  /* 0x0000000900001388 */ /* 0x000fe40000004800 */
[----:B------:R-:W-:-:S05]  /*2ac0*/  FFMA R7, R17, R7, R4 ;  /* 0x0000000711077223 */ /* 0x000fca0000000004 */
[----:B------:R-:W-:Y:S04]  /*2ad0*/  @P1 STS [R0.X4+0x100], R7 ;  /* 0x0001000700001388 */ /* 0x000fe80000004800 */
[----:B------:R-:W-:Y:S06]  /*2ae0*/  BAR.SYNC 0x0 ;  /* 0x0000000000007b1d */ /* 0x000fec0000000000 */
[----:B------:R-:W0:Y:S04]  /*2af0*/  LDS R13, [R5] ;  /* 0x00000000050d7984 */ /* 0x000e280000000800 */
[----:B0-----:R0:W-:Y:S01]  /*2b00*/  @P0 STG.E [R2.64], R13 ;  /* 0x0000000d02000986 */ /* 0x0011e2000c101904 */
[----:B------:R-:W-:Y:S05]  /*2b10*/  @!P0 EXIT ;  /* 0x000000000000894d */ /* 0x000fea0003800000 */
[----:B------:R-:W1:Y:S01]  /*2b20*/  LDS R5, [R5+0x100] ;  /* 0x0001000005057984 */ /* 0x000e620000000800 */
[----:B0-----:R-:W-:-:S05]  /*2b30*/  IMAD.WIDE R12, R12, R15, c[0x0][0x180] ;  /* 0x000060000c0c7625 */ /* 0x001fca00078e020f */
[----:B-1----:R-:W-:Y:S01]  /*2b40*/  STG.E [R12.64], R5 ;  /* 0x000000050c007986 */ /* 0x002fe2000c101904 */
[----:B------:R-:W-:Y:S05]  /*2b50*/  EXIT ;  /* 0x000000000000794d */ /* 0x000fea0003800000 */
.L_x_5:
[----:B------:R-:W-:-:S00]  /*2b60*/  BRA `(.L_x_5) ;  /* 0xfffffff000007947 */ /* 0x000fc0000383ffff */
[----:B------:R-:W-:-:S00]  /*2b70*/  NOP ;  /* 0x0000000000007918 */ /* 0x000fc00000000000 */
        /* <DEDUP_REMOVED lines=8> */
.L_x_6:


//--------------------- .nv.shared.triton__0d1d2d3d4d56789de --------------------------
	.section	.nv.shared.triton__0d1d2d3d4d56789de,"aw",@nobits
	.align	16
